	.target	sm_90a

	.elftype	@"ET_EXEC"


//--------------------- .note.nv.tkinfo           --------------------------
	.section	.note.nv.tkinfo,"",@"SHT_NOTE"
	.sectionflags	@"SHF_NOTE_NV_TKINFO"
	.tkinfo
        /*0018*/ 	.word	0x00000002
        /*0030*/ 	.string	""
        /*0030*/ 	.string	"ptxas"
        /*0030*/ 	.string	"Cuda compilation tools, release 13.0, V13.0.88"
        /*0030*/ 	.string	"Build cuda_13.0.r13.0/compiler.36424714_0"
        /*0030*/ 	.string	"-arch sm_90a -m 64 "



//--------------------- .note.nv.cuinfo           --------------------------
	.section	.note.nv.cuinfo,"",@"SHT_NOTE"
	.sectionflags	@"SHF_NOTE_NV_CUINFO"
        /*0018*/ 	.short	0x0002
        /*001a*/ 	.short	0x005a
        /*001c*/ 	.short	0x0082
	.zero		2


//--------------------- .nv.info                  --------------------------
	.section	.nv.info,"",@"SHT_CUDA_INFO"
	.align	4


	//----- nvinfo : EIATTR_REGCOUNT
	.align		4
        /*0000*/ 	.byte	0x04, 0x2f
        /*0002*/ 	.short	(.L_12 - .L_11)
	.align		4
.L_11:
        /*0004*/ 	.word	index@(_ZN7cutlass13device_kernelIN5flash19enable_sm80_to_sm89INS1_16FlashAttnFwdSm80INS1_25CollectiveMainloopFwdSm80ILi4ELi1ELb0EN4cute5tupleIJNS5_1CILi128EEENS7_ILi112EEENS7_ILi64EEEEEELi64ENS_10bfloat16_tEfNS_4arch4Sm80ELb1ELb0ELb1ELb1ELb1ELb1ELb1ELb0EEENS1_21CollectiveEpilogueFwdINS6_IJS8_SA_S9_EEENS6_IJNS7_ILi1EEESI_SI_EEESC_SE_Li128ELb1ELb1ELb0ELb0EEENS1_19SingleTileSchedulerILb1ELb0ELb1ELi128EEEEEEEEEvNT_6ParamsE)
        /*0008*/ 	.word	0x00000004


	//----- nvinfo : EIATTR_FRAME_SIZE
	.align		4
.L_12:
        /*000c*/ 	.byte	0x04, 0x11
        /*000e*/ 	.short	(.L_14 - .L_13)
	.align		4
.L_13:
        /*0010*/ 	.word	index@(_ZN7cutlass13device_kernelIN5flash19enable_sm80_to_sm89INS1_16FlashAttnFwdSm80INS1_25CollectiveMainloopFwdSm80ILi4ELi1ELb0EN4cute5tupleIJNS5_1CILi128EEENS7_ILi112EEENS7_ILi64EEEEEELi64ENS_10bfloat16_tEfNS_4arch4Sm80ELb1ELb0ELb1ELb1ELb1ELb1ELb1ELb0EEENS1_21CollectiveEpilogueFwdINS6_IJS8_SA_S9_EEENS6_IJNS7_ILi1EEESI_SI_EEESC_SE_Li128ELb1ELb1ELb0ELb0EEENS1_19SingleTileSchedulerILb1ELb0ELb1ELi128EEEEEEEEEvNT_6ParamsE)
        /*0014*/ 	.word	0x00000000


	//----- nvinfo : EIATTR_REGCOUNT
	.align		4
.L_14:
        /*0018*/ 	.byte	0x04, 0x2f
        /*001a*/ 	.short	(.L_16 - .L_15)
	.align		4
.L_15:
        /*001c*/ 	.word	index@(_ZN7cutlass13device_kernelIN5flash19enable_sm80_to_sm89INS1_16FlashAttnFwdSm80INS1_25CollectiveMainloopFwdSm80ILi4ELi1ELb0EN4cute5tupleIJNS5_1CILi128EEENS7_ILi112EEENS7_ILi64EEEEEELi64ENS_10bfloat16_tEfNS_4arch4Sm80ELb1ELb0ELb1ELb1ELb1ELb0ELb1ELb0EEENS1_21CollectiveEpilogueFwdINS6_IJS8_SA_S9_EEENS6_IJNS7_ILi1EEESI_SI_EEESC_SE_Li128ELb1ELb1ELb0ELb0EEENS1_19SingleTileSchedulerILb1ELb0ELb1ELi128EEEEEEEEEvNT_6ParamsE)
        /*0020*/ 	.word	0x00000004


	//----- nvinfo : EIATTR_FRAME_SIZE
	.align		4
.L_16:
        /*0024*/ 	.byte	0x04, 0x11
        /*0026*/ 	.short	(.L_18 - .L_17)
	.align		4
.L_17:
        /*0028*/ 	.word	index@(_ZN7cutlass13device_kernelIN5flash19enable_sm80_to_sm89INS1_16FlashAttnFwdSm80INS1_25CollectiveMainloopFwdSm80ILi4ELi1ELb0EN4cute5tupleIJNS5_1CILi128EEENS7_ILi112EEENS7_ILi64EEEEEELi64ENS_10bfloat16_tEfNS_4arch4Sm80ELb1ELb0ELb1ELb1ELb1ELb0ELb1ELb0EEENS1_21CollectiveEpilogueFwdINS6_IJS8_SA_S9_EEENS6_IJNS7_ILi1EEESI_SI_EEESC_SE_Li128ELb1ELb1ELb0ELb0EEENS1_19SingleTileSchedulerILb1ELb0ELb1ELi128EEEEEEEEEvNT_6ParamsE)
        /*002c*/ 	.word	0x00000000


	//----- nvinfo : EIATTR_REGCOUNT
	.align		4
.L_18:
        /*0030*/ 	.byte	0x04, 0x2f
        /*0032*/ 	.short	(.L_20 - .L_19)
	.align		4
.L_19:
        /*0034*/ 	.word	index@(_ZN7cutlass13device_kernelIN5flash19enable_sm80_to_sm89INS1_16FlashAttnFwdSm80INS1_25CollectiveMainloopFwdSm80ILi4ELi1ELb0EN4cute5tupleIJNS5_1CILi128EEENS7_ILi112EEENS7_ILi64EEEEEELi64ENS_10bfloat16_tEfNS_4arch4Sm80ELb1ELb0ELb1ELb0ELb1ELb0ELb1ELb0EEENS1_21CollectiveEpilogueFwdINS6_IJS8_SA_S9_EEENS6_IJNS7_ILi1EEESI_SI_EEESC_SE_Li128ELb0ELb1ELb0ELb0EEENS1_30DynamicPersistentTileSchedulerILi128ELi128ELb0ELb1ELb0EEEEEEEEEvNT_6ParamsE)
        /*0038*/ 	.word	0x00000004


	//----- nvinfo : EIATTR_FRAME_SIZE
	.align		4
.L_20:
        /*003c*/ 	.byte	0x04, 0x11
        /*003e*/ 	.short	(.L_22 - .L_21)
	.align		4
.L_21:
        /*0040*/ 	.word	index@(_ZN7cutlass13device_kernelIN5flash19enable_sm80_to_sm89INS1_16FlashAttnFwdSm80INS1_25CollectiveMainloopFwdSm80ILi4ELi1ELb0EN4cute5tupleIJNS5_1CILi128EEENS7_ILi112EEENS7_ILi64EEEEEELi64ENS_10bfloat16_tEfNS_4arch4Sm80ELb1ELb0ELb1ELb0ELb1ELb0ELb1ELb0EEENS1_21CollectiveEpilogueFwdINS6_IJS8_SA_S9_EEENS6_IJNS7_ILi1EEESI_SI_EEESC_SE_Li128ELb0ELb1ELb0ELb0EEENS1_30DynamicPersistentTileSchedulerILi128ELi128ELb0ELb1ELb0EEEEEEEEEvNT_6ParamsE)
        /*0044*/ 	.word	0x00000000


	//----- nvinfo : EIATTR_REGCOUNT
	.align		4
.L_22:
        /*0048*/ 	.byte	0x04, 0x2f
        /*004a*/ 	.short	(.L_24 - .L_23)
	.align		4
.L_23:
        /*004c*/ 	.word	index@(_ZN7cutlass13device_kernelIN5flash19enable_sm80_to_sm89INS1_16FlashAttnFwdSm80INS1_25CollectiveMainloopFwdSm80ILi4ELi1ELb0EN4cute5tupleIJNS5_1CILi128EEENS7_ILi96EEENS7_ILi64EEEEEELi64ENS_10bfloat16_tEfNS_4arch4Sm80ELb0ELb1ELb1ELb1ELb1ELb1ELb1ELb0EEENS1_21CollectiveEpilogueFwdINS6_IJS8_SA_S9_EEENS6_IJNS7_ILi1EEESI_SI_EEESC_SE_Li128ELb1ELb1ELb0ELb0EEENS1_19SingleTileSchedulerILb1ELb0ELb1ELi128EEEEEEEEEvNT_6ParamsE)
        /*0050*/ 	.word	0x00000004


	//----- nvinfo : EIATTR_FRAME_SIZE
	.align		4
.L_24:
        /*0054*/ 	.byte	0x04, 0x11
        /*0056*/ 	.short	(.L_26 - .L_25)
	.align		4
.L_25:
        /*0058*/ 	.word	index@(_ZN7cutlass13device_kernelIN5flash19enable_sm80_to_sm89INS1_16FlashAttnFwdSm80INS1_25CollectiveMainloopFwdSm80ILi4ELi1ELb0EN4cute5tupleIJNS5_1CILi128EEENS7_ILi96EEENS7_ILi64EEEEEELi64ENS_10bfloat16_tEfNS_4arch4Sm80ELb0ELb1ELb1ELb1ELb1ELb1ELb1ELb0EEENS1_21CollectiveEpilogueFwdINS6_IJS8_SA_S9_EEENS6_IJNS7_ILi1EEESI_SI_EEESC_SE_Li128ELb1ELb1ELb0ELb0EEENS1_19SingleTileSchedulerILb1ELb0ELb1ELi128EEEEEEEEEvNT_6ParamsE)
        /*005c*/ 	.word	0x00000000


	//----- nvinfo : EIATTR_REGCOUNT
	.align		4
.L_26:
        /*0060*/ 	.byte	0x04, 0x2f
        /*0062*/ 	.short	(.L_28 - .L_27)
	.align		4
.L_27:
        /*0064*/ 	.word	index@(_ZN7cutlass13device_kernelIN5flash19enable_sm80_to_sm89INS1_16FlashAttnFwdSm80INS1_25CollectiveMainloopFwdSm80ILi4ELi1ELb0EN4cute5tupleIJNS5_1CILi128EEENS7_ILi96EEENS7_ILi64EEEEEELi64ENS_10bfloat16_tEfNS_4arch4Sm80ELb0ELb1ELb1ELb1ELb1ELb0ELb1ELb0EEENS1_21CollectiveEpilogueFwdINS6_IJS8_SA_S9_EEENS6_IJNS7_ILi1EEESI_SI_EEESC_SE_Li128ELb1ELb1ELb0ELb0EEENS1_19SingleTileSchedulerILb1ELb0ELb1ELi128EEEEEEEEEvNT_6ParamsE)
        /*0068*/ 	.word	0x00000004


	//----- nvinfo : EIATTR_FRAME_SIZE
	.align		4
.L_28:
        /*006c*/ 	.byte	0x04, 0x11
        /*006e*/ 	.short	(.L_30 - .L_29)
	.align		4
.L_29:
        /*0070*/ 	.word	index@(_ZN7cutlass13device_kernelIN5flash19enable_sm80_to_sm89INS1_16FlashAttnFwdSm80INS1_25CollectiveMainloopFwdSm80ILi4ELi1ELb0EN4cute5tupleIJNS5_1CILi128EEENS7_ILi96EEENS7_ILi64EEEEEELi64ENS_10bfloat16_tEfNS_4arch4Sm80ELb0ELb1ELb1ELb1ELb1ELb0ELb1ELb0EEENS1_21CollectiveEpilogueFwdINS6_IJS8_SA_S9_EEENS6_IJNS7_ILi1EEESI_SI_EEESC_SE_Li128ELb1ELb1ELb0ELb0EEENS1_19SingleTileSchedulerILb1ELb0ELb1ELi128EEEEEEEEEvNT_6ParamsE)
        /*0074*/ 	.word	0x00000000


	//----- nvinfo : EIATTR_REGCOUNT
	.align		4
.L_30:
        /*0078*/ 	.byte	0x04, 0x2f
        /*007a*/ 	.short	(.L_32 - .L_31)
	.align		4
.L_31:
        /*007c*/ 	.word	index@(_ZN7cutlass13device_kernelIN5flash19enable_sm80_to_sm89INS1_16FlashAttnFwdSm80INS1_25CollectiveMainloopFwdSm80ILi4ELi1ELb0EN4cute5tupleIJNS5_1CILi128EEENS7_ILi96EEENS7_ILi64EEEEEELi64ENS_10bfloat16_tEfNS_4arch4Sm80ELb0ELb1ELb1ELb0ELb1ELb0ELb1ELb0EEENS1_21CollectiveEpilogueFwdINS6_IJS8_SA_S9_EEENS6_IJNS7_ILi1EEESI_SI_EEESC_SE_Li128ELb0ELb1ELb0ELb0EEENS1_19SingleTileSchedulerILb0ELb0ELb1ELi128EEEEEEEEEvNT_6ParamsE)
        /*0080*/ 	.word	0x00000004


	//----- nvinfo : EIATTR_FRAME_SIZE
	.align		4
.L_32:
        /*0084*/ 	.byte	0x04, 0x11
        /*0086*/ 	.short	(.L_34 - .L_33)
	.align		4
.L_33:
        /*0088*/ 	.word	index@(_ZN7cutlass13device_kernelIN5flash19enable_sm80_to_sm89INS1_16FlashAttnFwdSm80INS1_25CollectiveMainloopFwdSm80ILi4ELi1ELb0EN4cute5tupleIJNS5_1CILi128EEENS7_ILi96EEENS7_ILi64EEEEEELi64ENS_10bfloat16_tEfNS_4arch4Sm80ELb0ELb1ELb1ELb0ELb1ELb0ELb1ELb0EEENS1_21CollectiveEpilogueFwdINS6_IJS8_SA_S9_EEENS6_IJNS7_ILi1EEESI_SI_EEESC_SE_Li128ELb0ELb1ELb0ELb0EEENS1_19SingleTileSchedulerILb0ELb0ELb1ELi128EEEEEEEEEvNT_6ParamsE)
        /*008c*/ 	.word	0x00000000


	//----- nvinfo : EIATTR_REGCOUNT
	.align		4
.L_34:
        /*0090*/ 	.byte	0x04, 0x2f
        /*0092*/ 	.short	(.L_36 - .L_35)
	.align		4
.L_35:
        /*0094*/ 	.word	index@(_ZN7cutlass13device_kernelIN5flash19enable_sm80_to_sm89INS1_16FlashAttnFwdSm80INS1_25CollectiveMainloopFwdSm80ILi4ELi1ELb0EN4cute5tupleIJNS5_1CILi128EEENS7_ILi112EEENS7_ILi64EEEEEELi64ENS_10bfloat16_tEfNS_4arch4Sm80ELb0ELb0ELb1ELb1ELb1ELb1ELb1ELb0EEENS1_21CollectiveEpilogueFwdINS6_IJS8_SA_S9_EEENS6_IJNS7_ILi1EEESI_SI_EEESC_SE_Li128ELb1ELb1ELb0ELb0EEENS1_19SingleTileSchedulerILb1ELb0ELb1ELi128EEEEEEEEEvNT_6ParamsE)
        /*0098*/ 	.word	0x00000004


	//----- nvinfo : EIATTR_FRAME_SIZE
	.align		4
.L_36:
        /*009c*/ 	.byte	0x04, 0x11
        /*009e*/ 	.short	(.L_38 - .L_37)
	.align		4
.L_37:
        /*00a0*/ 	.word	index@(_ZN7cutlass13device_kernelIN5flash19enable_sm80_to_sm89INS1_16FlashAttnFwdSm80INS1_25CollectiveMainloopFwdSm80ILi4ELi1ELb0EN4cute5tupleIJNS5_1CILi128EEENS7_ILi112EEENS7_ILi64EEEEEELi64ENS_10bfloat16_tEfNS_4arch4Sm80ELb0ELb0ELb1ELb1ELb1ELb1ELb1ELb0EEENS1_21CollectiveEpilogueFwdINS6_IJS8_SA_S9_EEENS6_IJNS7_ILi1EEESI_SI_EEESC_SE_Li128ELb1ELb1ELb0ELb0EEENS1_19SingleTileSchedulerILb1ELb0ELb1ELi128EEEEEEEEEvNT_6ParamsE)
        /*00a4*/ 	.word	0x00000000


	//----- nvinfo : EIATTR_REGCOUNT
	.align		4
.L_38:
        /*00a8*/ 	.byte	0x04, 0x2f
        /*00aa*/ 	.short	(.L_40 - .L_39)
	.align		4
.L_39:
        /*00ac*/ 	.word	index@(_ZN7cutlass13device_kernelIN5flash19enable_sm80_to_sm89INS1_16FlashAttnFwdSm80INS1_25CollectiveMainloopFwdSm80ILi4ELi1ELb0EN4cute5tupleIJNS5_1CILi128EEENS7_ILi112EEENS7_ILi64EEEEEELi64ENS_10bfloat16_tEfNS_4arch4Sm80ELb0ELb0ELb1ELb1ELb1ELb0ELb1ELb0EEENS1_21CollectiveEpilogueFwdINS6_IJS8_SA_S9_EEENS6_IJNS7_ILi1EEESI_SI_EEESC_SE_Li128ELb1ELb1ELb0ELb0EEENS1_19SingleTileSchedulerILb1ELb0ELb1ELi128EEEEEEEEEvNT_6ParamsE)
        /*00b0*/ 	.word	0x00000004


	//----- nvinfo : EIATTR_FRAME_SIZE
	.align		4
.L_40:
        /*00b4*/ 	.byte	0x04, 0x11
        /*00b6*/ 	.short	(.L_42 - .L_41)
	.align		4
.L_41:
        /*00b8*/ 	.word	index@(_ZN7cutlass13device_kernelIN5flash19enable_sm80_to_sm89INS1_16FlashAttnFwdSm80INS1_25CollectiveMainloopFwdSm80ILi4ELi1ELb0EN4cute5tupleIJNS5_1CILi128EEENS7_ILi112EEENS7_ILi64EEEEEELi64ENS_10bfloat16_tEfNS_4arch4Sm80ELb0ELb0ELb1ELb1ELb1ELb0ELb1ELb0EEENS1_21CollectiveEpilogueFwdINS6_IJS8_SA_S9_EEENS6_IJNS7_ILi1EEESI_SI_EEESC_SE_Li128ELb1ELb1ELb0ELb0EEENS1_19SingleTileSchedulerILb1ELb0ELb1ELi128EEEEEEEEEvNT_6ParamsE)
        /*00bc*/ 	.word	0x00000000


	//----- nvinfo : EIATTR_REGCOUNT
	.align		4
.L_42:
        /*00c0*/ 	.byte	0x04, 0x2f
        /*00c2*/ 	.short	(.L_44 - .L_43)
	.align		4
.L_43:
        /*00c4*/ 	.word	index@(_ZN7cutlass13device_kernelIN5flash19enable_sm80_to_sm89INS1_16FlashAttnFwdSm80INS1_25CollectiveMainloopFwdSm80ILi4ELi1ELb0EN4cute5tupleIJNS5_1CILi128EEENS7_ILi112EEENS7_ILi64EEEEEELi64ENS_10bfloat16_tEfNS_4arch4Sm80ELb0ELb0ELb1ELb0ELb1ELb0ELb1ELb0EEENS1_21CollectiveEpilogueFwdINS6_IJS8_SA_S9_EEENS6_IJNS7_ILi1EEESI_SI_EEESC_SE_Li128ELb0ELb1ELb0ELb0EEENS1_19SingleTileSchedulerILb0ELb0ELb1ELi128EEEEEEEEEvNT_6ParamsE)
        /*00c8*/ 	.word	0x00000004


	//----- nvinfo : EIATTR_FRAME_SIZE
	.align		4
.L_44:
        /*00cc*/ 	.byte	0x04, 0x11
        /*00ce*/ 	.short	(.L_46 - .L_45)
	.align		4
.L_45:
        /*00d0*/ 	.word	index@(_ZN7cutlass13device_kernelIN5flash19enable_sm80_to_sm89INS1_16FlashAttnFwdSm80INS1_25CollectiveMainloopFwdSm80ILi4ELi1ELb0EN4cute5tupleIJNS5_1CILi128EEENS7_ILi112EEENS7_ILi64EEEEEELi64ENS_10bfloat16_tEfNS_4arch4Sm80ELb0ELb0ELb1ELb0ELb1ELb0ELb1ELb0EEENS1_21CollectiveEpilogueFwdINS6_IJS8_SA_S9_EEENS6_IJNS7_ILi1EEESI_SI_EEESC_SE_Li128ELb0ELb1ELb0ELb0EEENS1_19SingleTileSchedulerILb0ELb0ELb1ELi128EEEEEEEEEvNT_6ParamsE)
        /*00d4*/ 	.word	0x00000000


	//----- nvinfo : EIATTR_MIN_STACK_SIZE
	.align		4
.L_46:
        /*00d8*/ 	.byte	0x04, 0x12
        /*00da*/ 	.short	(.L_48 - .L_47)
	.align		4
.L_47:
        /*00dc*/ 	.word	index@(_ZN7cutlass13device_kernelIN5flash19enable_sm80_to_sm89INS1_16FlashAttnFwdSm80INS1_25CollectiveMainloopFwdSm80ILi4ELi1ELb0EN4cute5tupleIJNS5_1CILi128EEENS7_ILi112EEENS7_ILi64EEEEEELi64ENS_10bfloat16_tEfNS_4arch4Sm80ELb0ELb0ELb1ELb0ELb1ELb0ELb1ELb0EEENS1_21CollectiveEpilogueFwdINS6_IJS8_SA_S9_EEENS6_IJNS7_ILi1EEESI_SI_EEESC_SE_Li128ELb0ELb1ELb0ELb0EEENS1_19SingleTileSchedulerILb0ELb0ELb1ELi128EEEEEEEEEvNT_6ParamsE)
        /*00e0*/ 	.word	0x00000000


	//----- nvinfo : EIATTR_MIN_STACK_SIZE
	.align		4
.L_48:
        /*00e4*/ 	.byte	0x04, 0x12
        /*00e6*/ 	.short	(.L_50 - .L_49)
	.align		4
.L_49:
        /*00e8*/ 	.word	index@(_ZN7cutlass13device_kernelIN5flash19enable_sm80_to_sm89INS1_16FlashAttnFwdSm80INS1_25CollectiveMainloopFwdSm80ILi4ELi1ELb0EN4cute5tupleIJNS5_1CILi128EEENS7_ILi112EEENS7_ILi64EEEEEELi64ENS_10bfloat16_tEfNS_4arch4Sm80ELb0ELb0ELb1ELb1ELb1ELb0ELb1ELb0EEENS1_21CollectiveEpilogueFwdINS6_IJS8_SA_S9_EEENS6_IJNS7_ILi1EEESI_SI_EEESC_SE_Li128ELb1ELb1ELb0ELb0EEENS1_19SingleTileSchedulerILb1ELb0ELb1ELi128EEEEEEEEEvNT_6ParamsE)
        /*00ec*/ 	.word	0x00000000


	//----- nvinfo : EIATTR_MIN_STACK_SIZE
	.align		4
.L_50:
        /*00f0*/ 	.byte	0x04, 0x12
        /*00f2*/ 	.short	(.L_52 - .L_51)
	.align		4
.L_51:
        /*00f4*/ 	.word	index@(_ZN7cutlass13device_kernelIN5flash19enable_sm80_to_sm89INS1_16FlashAttnFwdSm80INS1_25CollectiveMainloopFwdSm80ILi4ELi1ELb0EN4cute5tupleIJNS5_1CILi128EEENS7_ILi112EEENS7_ILi64EEEEEELi64ENS_10bfloat16_tEfNS_4arch4Sm80ELb0ELb0ELb1ELb1ELb1ELb1ELb1ELb0EEENS1_21CollectiveEpilogueFwdINS6_IJS8_SA_S9_EEENS6_IJNS7_ILi1EEESI_SI_EEESC_SE_Li128ELb1ELb1ELb0ELb0EEENS1_19SingleTileSchedulerILb1ELb0ELb1ELi128EEEEEEEEEvNT_6ParamsE)
        /*00f8*/ 	.word	0x00000000


	//----- nvinfo : EIATTR_MIN_STACK_SIZE
	.align		4
.L_52:
        /*00fc*/ 	.byte	0x04, 0x12
        /*00fe*/ 	.short	(.L_54 - .L_53)
	.align		4
.L_53:
        /*0100*/ 	.word	index@(_ZN7cutlass13device_kernelIN5flash19enable_sm80_to_sm89INS1_16FlashAttnFwdSm80INS1_25CollectiveMainloopFwdSm80ILi4ELi1ELb0EN4cute5tupleIJNS5_1CILi128EEENS7_ILi96EEENS7_ILi64EEEEEELi64ENS_10bfloat16_tEfNS_4arch4Sm80ELb0ELb1ELb1ELb0ELb1ELb0ELb1ELb0EEENS1_21CollectiveEpilogueFwdINS6_IJS8_SA_S9_EEENS6_IJNS7_ILi1EEESI_SI_EEESC_SE_Li128ELb0ELb1ELb0ELb0EEENS1_19SingleTileSchedulerILb0ELb0ELb1ELi128EEEEEEEEEvNT_6ParamsE)
        /*0104*/ 	.word	0x00000000


	//----- nvinfo : EIATTR_MIN_STACK_SIZE
	.align		4
.L_54:
        /*0108*/ 	.byte	0x04, 0x12
        /*010a*/ 	.short	(.L_56 - .L_55)
	.align		4
.L_55:
        /*010c*/ 	.word	index@(_ZN7cutlass13device_kernelIN5flash19enable_sm80_to_sm89INS1_16FlashAttnFwdSm80INS1_25CollectiveMainloopFwdSm80ILi4ELi1ELb0EN4cute5tupleIJNS5_1CILi128EEENS7_ILi96EEENS7_ILi64EEEEEELi64ENS_10bfloat16_tEfNS_4arch4Sm80ELb0ELb1ELb1ELb1ELb1ELb0ELb1ELb0EEENS1_21CollectiveEpilogueFwdINS6_IJS8_SA_S9_EEENS6_IJNS7_ILi1EEESI_SI_EEESC_SE_Li128ELb1ELb1ELb0ELb0EEENS1_19SingleTileSchedulerILb1ELb0ELb1ELi128EEEEEEEEEvNT_6ParamsE)
        /*0110*/ 	.word	0x00000000


	//----- nvinfo : EIATTR_MIN_STACK_SIZE
	.align		4
.L_56:
        /*0114*/ 	.byte	0x04, 0x12
        /*0116*/ 	.short	(.L_58 - .L_57)
	.align		4
.L_57:
        /*0118*/ 	.word	index@(_ZN7cutlass13device_kernelIN5flash19enable_sm80_to_sm89INS1_16FlashAttnFwdSm80INS1_25CollectiveMainloopFwdSm80ILi4ELi1ELb0EN4cute5tupleIJNS5_1CILi128EEENS7_ILi96EEENS7_ILi64EEEEEELi64ENS_10bfloat16_tEfNS_4arch4Sm80ELb0ELb1ELb1ELb1ELb1ELb1ELb1ELb0EEENS1_21CollectiveEpilogueFwdINS6_IJS8_SA_S9_EEENS6_IJNS7_ILi1EEESI_SI_EEESC_SE_Li128ELb1ELb1ELb0ELb0EEENS1_19SingleTileSchedulerILb1ELb0ELb1ELi128EEEEEEEEEvNT_6ParamsE)
        /*011c*/ 	.word	0x00000000


	//----- nvinfo : EIATTR_MIN_STACK_SIZE
	.align		4
.L_58:
        /*0120*/ 	.byte	0x04, 0x12
        /*0122*/ 	.short	(.L_60 - .L_59)
	.align		4
.L_59:
        /*0124*/ 	.word	index@(_ZN7cutlass13device_kernelIN5flash19enable_sm80_to_sm89INS1_16FlashAttnFwdSm80INS1_25CollectiveMainloopFwdSm80ILi4ELi1ELb0EN4cute5tupleIJNS5_1CILi128EEENS7_ILi112EEENS7_ILi64EEEEEELi64ENS_10bfloat16_tEfNS_4arch4Sm80ELb1ELb0ELb1ELb0ELb1ELb0ELb1ELb0EEENS1_21CollectiveEpilogueFwdINS6_IJS8_SA_S9_EEENS6_IJNS7_ILi1EEESI_SI_EEESC_SE_Li128ELb0ELb1ELb0ELb0EEENS1_30DynamicPersistentTileSchedulerILi128ELi128ELb0ELb1ELb0EEEEEEEEEvNT_6ParamsE)
        /*0128*/ 	.word	0x00000000


	//----- nvinfo : EIATTR_MIN_STACK_SIZE
	.align		4
.L_60:
        /*012c*/ 	.byte	0x04, 0x12
        /*012e*/ 	.short	(.L_62 - .L_61)
	.align		4
.L_61:
        /*0130*/ 	.word	index@(_ZN7cutlass13device_kernelIN5flash19enable_sm80_to_sm89INS1_16FlashAttnFwdSm80INS1_25CollectiveMainloopFwdSm80ILi4ELi1ELb0EN4cute5tupleIJNS5_1CILi128EEENS7_ILi112EEENS7_ILi64EEEEEELi64ENS_10bfloat16_tEfNS_4arch4Sm80ELb1ELb0ELb1ELb1ELb1ELb0ELb1ELb0EEENS1_21CollectiveEpilogueFwdINS6_IJS8_SA_S9_EEENS6_IJNS7_ILi1EEESI_SI_EEESC_SE_Li128ELb1ELb1ELb0ELb0EEENS1_19SingleTileSchedulerILb1ELb0ELb1ELi128EEEEEEEEEvNT_6ParamsE)
        /*0134*/ 	.word	0x00000000


	//----- nvinfo : EIATTR_MIN_STACK_SIZE
	.align		4
.L_62:
        /*0138*/ 	.byte	0x04, 0x12
        /*013a*/ 	.short	(.L_64 - .L_63)
	.align		4
.L_63:
        /*013c*/ 	.word	index@(_ZN7cutlass13device_kernelIN5flash19enable_sm80_to_sm89INS1_16FlashAttnFwdSm80INS1_25CollectiveMainloopFwdSm80ILi4ELi1ELb0EN4cute5tupleIJNS5_1CILi128EEENS7_ILi112EEENS7_ILi64EEEEEELi64ENS_10bfloat16_tEfNS_4arch4Sm80ELb1ELb0ELb1ELb1ELb1ELb1ELb1ELb0EEENS1_21CollectiveEpilogueFwdINS6_IJS8_SA_S9_EEENS6_IJNS7_ILi1EEESI_SI_EEESC_SE_Li128ELb1ELb1ELb0ELb0EEENS1_19SingleTileSchedulerILb1ELb0ELb1ELi128EEEEEEEEEvNT_6ParamsE)
        /*0140*/ 	.word	0x00000000
.L_64:


//--------------------- .nv.compat                --------------------------
	.section	.nv.compat,"",@"SHT_CUDA_COMPAT_INFO"
	.align	4
        /*0000*/ 	.byte	0x02, 0x09, 0x01, 0x00, 0x02, 0x02, 0x01, 0x00, 0x02, 0x05, 0x05, 0x00, 0x03, 0x07, 0x01, 0x01
        /*0010*/ 	.byte	0x02, 0x03, 0x00, 0x00, 0x02, 0x06, 0x01, 0x00, 0x04, 0x0b, 0x08, 0x00, 0x00, 0x00, 0x00, 0x00
        /*0020*/ 	.byte	0x00, 0x00, 0x00, 0x00


//--------------------- .nv.info._ZN7cutlass13device_kernelIN5flash19enable_sm80_to_sm89INS1_16FlashAttnFwdSm80INS1_25CollectiveMainloopFwdSm80ILi4ELi1ELb0EN4cute5tupleIJNS5_1CILi128EEENS7_ILi112EEENS7_ILi64EEEEEELi64ENS_10bfloat16_tEfNS_4arch4Sm80ELb0ELb0ELb1ELb0ELb1ELb0ELb1ELb0EEENS1_21CollectiveEpilogueFwdINS6_IJS8_SA_S9_EEENS6_IJNS7_ILi1EEESI_SI_EEESC_SE_Li128ELb0ELb1ELb0ELb0EEENS1_19SingleTileSchedulerILb0ELb0ELb1ELi128EEEEEEEEEvNT_6ParamsE --------------------------
	.section	.nv.info._ZN7cutlass13device_kernelIN5flash19enable_sm80_to_sm89INS1_16FlashAttnFwdSm80INS1_25CollectiveMainloopFwdSm80ILi4ELi1ELb0EN4cute5tupleIJNS5_1CILi128EEENS7_ILi112EEENS7_ILi64EEEEEELi64ENS_10bfloat16_tEfNS_4arch4Sm80ELb0ELb0ELb1ELb0ELb1ELb0ELb1ELb0EEENS1_21CollectiveEpilogueFwdINS6_IJS8_SA_S9_EEENS6_IJNS7_ILi1EEESI_SI_EEESC_SE_Li128ELb0ELb1ELb0ELb0EEENS1_19SingleTileSchedulerILb0ELb0ELb1ELi128EEEEEEEEEvNT_6ParamsE,"",@"SHT_CUDA_INFO"
	.sectionflags	@""
	.align	4


	//----- nvinfo : EIATTR_CUDA_API_VERSION
	.align		4
        /*0000*/ 	.byte	0x04, 0x37
        /*0002*/ 	.short	(.L_66 - .L_65)
.L_65:
        /*0004*/ 	.word	0x00000082


	//----- nvinfo : EIATTR_KPARAM_INFO
	.align		4
.L_66:
        /*0008*/ 	.byte	0x04, 0x17
        /*000a*/ 	.short	(.L_68 - .L_67)
.L_67:
        /*000c*/ 	.word	0x00000000
        /*0010*/ 	.short	0x0000
        /*0012*/ 	.short	0x0000
        /*0014*/ 	.byte	0x00, 0xf0, 0x61, 0x10


	//----- nvinfo : EIATTR_SPARSE_MMA_MASK
	.align		4
.L_68:
        /*0018*/ 	.byte	0x03, 0x50
        /*001a*/ 	.short	0x0000


	//----- nvinfo : EIATTR_MAXREG_COUNT
	.align		4
        /*001c*/ 	.byte	0x03, 0x1b
        /*001e*/ 	.short	0x00ff


	//----- nvinfo : EIATTR_MERCURY_ISA_VERSION
	.align		4
        /*0020*/ 	.byte	0x03, 0x5f
        /*0022*/ 	.short	0x0101


	//----- nvinfo : EIATTR_EXIT_INSTR_OFFSETS
	.align		4
        /*0024*/ 	.byte	0x04, 0x1c
        /*0026*/ 	.short	(.L_70 - .L_69)


	//   ....[0]....
.L_69:
        /*0028*/ 	.word	0x00000010


	//----- nvinfo : EIATTR_MAX_THREADS
	.align		4
.L_70:
        /*002c*/ 	.byte	0x04, 0x05
        /*002e*/ 	.short	(.L_72 - .L_71)
.L_71:
        /*0030*/ 	.word	0x00000080
        /*0034*/ 	.word	0x00000001
        /*0038*/ 	.word	0x00000001


	//----- nvinfo : EIATTR_CBANK_PARAM_SIZE
	.align		4
.L_72:
        /*003c*/ 	.byte	0x03, 0x19
        /*003e*/ 	.short	0x0418


	//----- nvinfo : EIATTR_PARAM_CBANK
	.align		4
        /*0040*/ 	.byte	0x04, 0x0a
        /*0042*/ 	.short	(.L_74 - .L_73)
	.align		4
.L_73:
        /*0044*/ 	.word	index@(.nv.constant0._ZN7cutlass13device_kernelIN5flash19enable_sm80_to_sm89INS1_16FlashAttnFwdSm80INS1_25CollectiveMainloopFwdSm80ILi4ELi1ELb0EN4cute5tupleIJNS5_1CILi128EEENS7_ILi112EEENS7_ILi64EEEEEELi64ENS_10bfloat16_tEfNS_4arch4Sm80ELb0ELb0ELb1ELb0ELb1ELb0ELb1ELb0EEENS1_21CollectiveEpilogueFwdINS6_IJS8_SA_S9_EEENS6_IJNS7_ILi1EEESI_SI_EEESC_SE_Li128ELb0ELb1ELb0ELb0EEENS1_19SingleTileSchedulerILb0ELb0ELb1ELi128EEEEEEEEEvNT_6ParamsE)
        /*0048*/ 	.short	0x0210
        /*004a*/ 	.short	0x0418


	//----- nvinfo : EIATTR_SW_WAR
	.align		4
.L_74:
        /*004c*/ 	.byte	0x04, 0x36
        /*004e*/ 	.short	(.L_76 - .L_75)
.L_75:
        /*0050*/ 	.word	0x00000008
.L_76:


//--------------------- .nv.info._ZN7cutlass13device_kernelIN5flash19enable_sm80_to_sm89INS1_16FlashAttnFwdSm80INS1_25CollectiveMainloopFwdSm80ILi4ELi1ELb0EN4cute5tupleIJNS5_1CILi128EEENS7_ILi112EEENS7_ILi64EEEEEELi64ENS_10bfloat16_tEfNS_4arch4Sm80ELb0ELb0ELb1ELb1ELb1ELb0ELb1ELb0EEENS1_21CollectiveEpilogueFwdINS6_IJS8_SA_S9_EEENS6_IJNS7_ILi1EEESI_SI_EEESC_SE_Li128ELb1ELb1ELb0ELb0EEENS1_19SingleTileSchedulerILb1ELb0ELb1ELi128EEEEEEEEEvNT_6ParamsE --------------------------
	.section	.nv.info._ZN7cutlass13device_kernelIN5flash19enable_sm80_to_sm89INS1_16FlashAttnFwdSm80INS1_25CollectiveMainloopFwdSm80ILi4ELi1ELb0EN4cute5tupleIJNS5_1CILi128EEENS7_ILi112EEENS7_ILi64EEEEEELi64ENS_10bfloat16_tEfNS_4arch4Sm80ELb0ELb0ELb1ELb1ELb1ELb0ELb1ELb0EEENS1_21CollectiveEpilogueFwdINS6_IJS8_SA_S9_EEENS6_IJNS7_ILi1EEESI_SI_EEESC_SE_Li128ELb1ELb1ELb0ELb0EEENS1_19SingleTileSchedulerILb1ELb0ELb1ELi128EEEEEEEEEvNT_6ParamsE,"",@"SHT_CUDA_INFO"
	.sectionflags	@""
	.align	4


	//----- nvinfo : EIATTR_CUDA_API_VERSION
	.align		4
        /*0000*/ 	.byte	0x04, 0x37
        /*0002*/ 	.short	(.L_78 - .L_77)
.L_77:
        /*0004*/ 	.word	0x00000082


	//----- nvinfo : EIATTR_KPARAM_INFO
	.align		4
.L_78:
        /*0008*/ 	.byte	0x04, 0x17
        /*000a*/ 	.short	(.L_80 - .L_79)
.L_79:
        /*000c*/ 	.word	0x00000000
        /*0010*/ 	.short	0x0000
        /*0012*/ 	.short	0x0000
        /*0014*/ 	.byte	0x00, 0xf0, 0x61, 0x10


	//----- nvinfo : EIATTR_SPARSE_MMA_MASK
	.align		4
.L_80:
        /*0018*/ 	.byte	0x03, 0x50
        /*001a*/ 	.short	0x0000


	//----- nvinfo : EIATTR_MAXREG_COUNT
	.align		4
        /*001c*/ 	.byte	0x03, 0x1b
        /*001e*/ 	.short	0x00ff


	//----- nvinfo : EIATTR_MERCURY_ISA_VERSION
	.align		4
        /*0020*/ 	.byte	0x03, 0x5f
        /*0022*/ 	.short	0x0101


	//----- nvinfo : EIATTR_EXIT_INSTR_OFFSETS
	.align		4
        /*0024*/ 	.byte	0x04, 0x1c
        /*0026*/ 	.short	(.L_82 - .L_81)


	//   ....[0]....
.L_81:
        /*0028*/ 	.word	0x00000010


	//----- nvinfo : EIATTR_MAX_THREADS
	.align		4
.L_82:
        /*002c*/ 	.byte	0x04, 0x05
        /*002e*/ 	.short	(.L_84 - .L_83)
.L_83:
        /*0030*/ 	.word	0x00000080
        /*0034*/ 	.word	0x00000001
        /*0038*/ 	.word	0x00000001


	//----- nvinfo : EIATTR_CBANK_PARAM_SIZE
	.align		4
.L_84:
        /*003c*/ 	.byte	0x03, 0x19
        /*003e*/ 	.short	0x0418


	//----- nvinfo : EIATTR_PARAM_CBANK
	.align		4
        /*0040*/ 	.byte	0x04, 0x0a
        /*0042*/ 	.short	(.L_86 - .L_85)
	.align		4
.L_85:
        /*0044*/ 	.word	index@(.nv.constant0._ZN7cutlass13device_kernelIN5flash19enable_sm80_to_sm89INS1_16FlashAttnFwdSm80INS1_25CollectiveMainloopFwdSm80ILi4ELi1ELb0EN4cute5tupleIJNS5_1CILi128EEENS7_ILi112EEENS7_ILi64EEEEEELi64ENS_10bfloat16_tEfNS_4arch4Sm80ELb0ELb0ELb1ELb1ELb1ELb0ELb1ELb0EEENS1_21CollectiveEpilogueFwdINS6_IJS8_SA_S9_EEENS6_IJNS7_ILi1EEESI_SI_EEESC_SE_Li128ELb1ELb1ELb0ELb0EEENS1_19SingleTileSchedulerILb1ELb0ELb1ELi128EEEEEEEEEvNT_6ParamsE)
        /*0048*/ 	.short	0x0210
        /*004a*/ 	.short	0x0418


	//----- nvinfo : EIATTR_SW_WAR
	.align		4
.L_86:
        /*004c*/ 	.byte	0x04, 0x36
        /*004e*/ 	.short	(.L_88 - .L_87)
.L_87:
        /*0050*/ 	.word	0x00000008
.L_88:


//--------------------- .nv.info._ZN7cutlass13device_kernelIN5flash19enable_sm80_to_sm89INS1_16FlashAttnFwdSm80INS1_25CollectiveMainloopFwdSm80ILi4ELi1ELb0EN4cute5tupleIJNS5_1CILi128EEENS7_ILi112EEENS7_ILi64EEEEEELi64ENS_10bfloat16_tEfNS_4arch4Sm80ELb0ELb0ELb1ELb1ELb1ELb1ELb1ELb0EEENS1_21CollectiveEpilogueFwdINS6_IJS8_SA_S9_EEENS6_IJNS7_ILi1EEESI_SI_EEESC_SE_Li128ELb1ELb1ELb0ELb0EEENS1_19SingleTileSchedulerILb1ELb0ELb1ELi128EEEEEEEEEvNT_6ParamsE --------------------------
	.section	.nv.info._ZN7cutlass13device_kernelIN5flash19enable_sm80_to_sm89INS1_16FlashAttnFwdSm80INS1_25CollectiveMainloopFwdSm80ILi4ELi1ELb0EN4cute5tupleIJNS5_1CILi128EEENS7_ILi112EEENS7_ILi64EEEEEELi64ENS_10bfloat16_tEfNS_4arch4Sm80ELb0ELb0ELb1ELb1ELb1ELb1ELb1ELb0EEENS1_21CollectiveEpilogueFwdINS6_IJS8_SA_S9_EEENS6_IJNS7_ILi1EEESI_SI_EEESC_SE_Li128ELb1ELb1ELb0ELb0EEENS1_19SingleTileSchedulerILb1ELb0ELb1ELi128EEEEEEEEEvNT_6ParamsE,"",@"SHT_CUDA_INFO"
	.sectionflags	@""
	.align	4


	//----- nvinfo : EIATTR_CUDA_API_VERSION
	.align		4
        /*0000*/ 	.byte	0x04, 0x37
        /*0002*/ 	.short	(.L_90 - .L_89)
.L_89:
        /*0004*/ 	.word	0x00000082


	//----- nvinfo : EIATTR_KPARAM_INFO
	.align		4
.L_90:
        /*0008*/ 	.byte	0x04, 0x17
        /*000a*/ 	.short	(.L_92 - .L_91)
.L_91:
        /*000c*/ 	.word	0x00000000
        /*0010*/ 	.short	0x0000
        /*0012*/ 	.short	0x0000
        /*0014*/ 	.byte	0x00, 0xf0, 0x61, 0x10


	//----- nvinfo : EIATTR_SPARSE_MMA_MASK
	.align		4
.L_92:
        /*0018*/ 	.byte	0x03, 0x50
        /*001a*/ 	.short	0x0000


	//----- nvinfo : EIATTR_MAXREG_COUNT
	.align		4
        /*001c*/ 	.byte	0x03, 0x1b
        /*001e*/ 	.short	0x00ff


	//----- nvinfo : EIATTR_MERCURY_ISA_VERSION
	.align		4
        /*0020*/ 	.byte	0x03, 0x5f
        /*0022*/ 	.short	0x0101


	//----- nvinfo : EIATTR_EXIT_INSTR_OFFSETS
	.align		4
        /*0024*/ 	.byte	0x04, 0x1c
        /*0026*/ 	.short	(.L_94 - .L_93)


	//   ....[0]....
.L_93:
        /*0028*/ 	.word	0x00000010


	//----- nvinfo : EIATTR_MAX_THREADS
	.align		4
.L_94:
        /*002c*/ 	.byte	0x04, 0x05
        /*002e*/ 	.short	(.L_96 - .L_95)
.L_95:
        /*0030*/ 	.word	0x00000080
        /*0034*/ 	.word	0x00000001
        /*0038*/ 	.word	0x00000001


	//----- nvinfo : EIATTR_CBANK_PARAM_SIZE
	.align		4
.L_96:
        /*003c*/ 	.byte	0x03, 0x19
        /*003e*/ 	.short	0x0418


	//----- nvinfo : EIATTR_PARAM_CBANK
	.align		4
        /*0040*/ 	.byte	0x04, 0x0a
        /*0042*/ 	.short	(.L_98 - .L_97)
	.align		4
.L_97:
        /*0044*/ 	.word	index@(.nv.constant0._ZN7cutlass13device_kernelIN5flash19enable_sm80_to_sm89INS1_16FlashAttnFwdSm80INS1_25CollectiveMainloopFwdSm80ILi4ELi1ELb0EN4cute5tupleIJNS5_1CILi128EEENS7_ILi112EEENS7_ILi64EEEEEELi64ENS_10bfloat16_tEfNS_4arch4Sm80ELb0ELb0ELb1ELb1ELb1ELb1ELb1ELb0EEENS1_21CollectiveEpilogueFwdINS6_IJS8_SA_S9_EEENS6_IJNS7_ILi1EEESI_SI_EEESC_SE_Li128ELb1ELb1ELb0ELb0EEENS1_19SingleTileSchedulerILb1ELb0ELb1ELi128EEEEEEEEEvNT_6ParamsE)
        /*0048*/ 	.short	0x0210
        /*004a*/ 	.short	0x0418


	//----- nvinfo : EIATTR_SW_WAR
	.align		4
.L_98:
        /*004c*/ 	.byte	0x04, 0x36
        /*004e*/ 	.short	(.L_100 - .L_99)
.L_99:
        /*0050*/ 	.word	0x00000008
.L_100:


//--------------------- .nv.info._ZN7cutlass13device_kernelIN5flash19enable_sm80_to_sm89INS1_16FlashAttnFwdSm80INS1_25CollectiveMainloopFwdSm80ILi4ELi1ELb0EN4cute5tupleIJNS5_1CILi128EEENS7_ILi96EEENS7_ILi64EEEEEELi64ENS_10bfloat16_tEfNS_4arch4Sm80ELb0ELb1ELb1ELb0ELb1ELb0ELb1ELb0EEENS1_21CollectiveEpilogueFwdINS6_IJS8_SA_S9_EEENS6_IJNS7_ILi1EEESI_SI_EEESC_SE_Li128ELb0ELb1ELb0ELb0EEENS1_19SingleTileSchedulerILb0ELb0ELb1ELi128EEEEEEEEEvNT_6ParamsE --------------------------
	.section	.nv.info._ZN7cutlass13device_kernelIN5flash19enable_sm80_to_sm89INS1_16FlashAttnFwdSm80INS1_25CollectiveMainloopFwdSm80ILi4ELi1ELb0EN4cute5tupleIJNS5_1CILi128EEENS7_ILi96EEENS7_ILi64EEEEEELi64ENS_10bfloat16_tEfNS_4arch4Sm80ELb0ELb1ELb1ELb0ELb1ELb0ELb1ELb0EEENS1_21CollectiveEpilogueFwdINS6_IJS8_SA_S9_EEENS6_IJNS7_ILi1EEESI_SI_EEESC_SE_Li128ELb0ELb1ELb0ELb0EEENS1_19SingleTileSchedulerILb0ELb0ELb1ELi128EEEEEEEEEvNT_6ParamsE,"",@"SHT_CUDA_INFO"
	.sectionflags	@""
	.align	4


	//----- nvinfo : EIATTR_CUDA_API_VERSION
	.align		4
        /*0000*/ 	.byte	0x04, 0x37
        /*0002*/ 	.short	(.L_102 - .L_101)
.L_101:
        /*0004*/ 	.word	0x00000082


	//----- nvinfo : EIATTR_KPARAM_INFO
	.align		4
.L_102:
        /*0008*/ 	.byte	0x04, 0x17
        /*000a*/ 	.short	(.L_104 - .L_103)
.L_103:
        /*000c*/ 	.word	0x00000000
        /*0010*/ 	.short	0x0000
        /*0012*/ 	.short	0x0000
        /*0014*/ 	.byte	0x00, 0xf0, 0x61, 0x10


	//----- nvinfo : EIATTR_SPARSE_MMA_MASK
	.align		4
.L_104:
        /*0018*/ 	.byte	0x03, 0x50
        /*001a*/ 	.short	0x0000


	//----- nvinfo : EIATTR_MAXREG_COUNT
	.align		4
        /*001c*/ 	.byte	0x03, 0x1b
        /*001e*/ 	.short	0x00ff


	//----- nvinfo : EIATTR_MERCURY_ISA_VERSION
	.align		4
        /*0020*/ 	.byte	0x03, 0x5f
        /*0022*/ 	.short	0x0101


	//----- nvinfo : EIATTR_EXIT_INSTR_OFFSETS
	.align		4
        /*0024*/ 	.byte	0x04, 0x1c
        /*0026*/ 	.short	(.L_106 - .L_105)


	//   ....[0]....
.L_105:
        /*0028*/ 	.word	0x00000010


	//----- nvinfo : EIATTR_MAX_THREADS
	.align		4
.L_106:
        /*002c*/ 	.byte	0x04, 0x05
        /*002e*/ 	.short	(.L_108 - .L_107)
.L_107:
        /*0030*/ 	.word	0x00000080
        /*0034*/ 	.word	0x00000001
        /*0038*/ 	.word	0x00000001


	//----- nvinfo : EIATTR_CBANK_PARAM_SIZE
	.align		4
.L_108:
        /*003c*/ 	.byte	0x03, 0x19
        /*003e*/ 	.short	0x0418


	//----- nvinfo : EIATTR_PARAM_CBANK
	.align		4
        /*0040*/ 	.byte	0x04, 0x0a
        /*0042*/ 	.short	(.L_110 - .L_109)
	.align		4
.L_109:
        /*0044*/ 	.word	index@(.nv.constant0._ZN7cutlass13device_kernelIN5flash19enable_sm80_to_sm89INS1_16FlashAttnFwdSm80INS1_25CollectiveMainloopFwdSm80ILi4ELi1ELb0EN4cute5tupleIJNS5_1CILi128EEENS7_ILi96EEENS7_ILi64EEEEEELi64ENS_10bfloat16_tEfNS_4arch4Sm80ELb0ELb1ELb1ELb0ELb1ELb0ELb1ELb0EEENS1_21CollectiveEpilogueFwdINS6_IJS8_SA_S9_EEENS6_IJNS7_ILi1EEESI_SI_EEESC_SE_Li128ELb0ELb1ELb0ELb0EEENS1_19SingleTileSchedulerILb0ELb0ELb1ELi128EEEEEEEEEvNT_6ParamsE)
        /*0048*/ 	.short	0x0210
        /*004a*/ 	.short	0x0418


	//----- nvinfo : EIATTR_SW_WAR
	.align		4
.L_110:
        /*004c*/ 	.byte	0x04, 0x36
        /*004e*/ 	.short	(.L_112 - .L_111)
.L_111:
        /*0050*/ 	.word	0x00000008
.L_112:


//--------------------- .nv.info._ZN7cutlass13device_kernelIN5flash19enable_sm80_to_sm89INS1_16FlashAttnFwdSm80INS1_25CollectiveMainloopFwdSm80ILi4ELi1ELb0EN4cute5tupleIJNS5_1CILi128EEENS7_ILi96EEENS7_ILi64EEEEEELi64ENS_10bfloat16_tEfNS_4arch4Sm80ELb0ELb1ELb1ELb1ELb1ELb0ELb1ELb0EEENS1_21CollectiveEpilogueFwdINS6_IJS8_SA_S9_EEENS6_IJNS7_ILi1EEESI_SI_EEESC_SE_Li128ELb1ELb1ELb0ELb0EEENS1_19SingleTileSchedulerILb1ELb0ELb1ELi128EEEEEEEEEvNT_6ParamsE --------------------------
	.section	.nv.info._ZN7cutlass13device_kernelIN5flash19enable_sm80_to_sm89INS1_16FlashAttnFwdSm80INS1_25CollectiveMainloopFwdSm80ILi4ELi1ELb0EN4cute5tupleIJNS5_1CILi128EEENS7_ILi96EEENS7_ILi64EEEEEELi64ENS_10bfloat16_tEfNS_4arch4Sm80ELb0ELb1ELb1ELb1ELb1ELb0ELb1ELb0EEENS1_21CollectiveEpilogueFwdINS6_IJS8_SA_S9_EEENS6_IJNS7_ILi1EEESI_SI_EEESC_SE_Li128ELb1ELb1ELb0ELb0EEENS1_19SingleTileSchedulerILb1ELb0ELb1ELi128EEEEEEEEEvNT_6ParamsE,"",@"SHT_CUDA_INFO"
	.sectionflags	@""
	.align	4


	//----- nvinfo : EIATTR_CUDA_API_VERSION
	.align		4
        /*0000*/ 	.byte	0x04, 0x37
        /*0002*/ 	.short	(.L_114 - .L_113)
.L_113:
        /*0004*/ 	.word	0x00000082


	//----- nvinfo : EIATTR_KPARAM_INFO
	.align		4
.L_114:
        /*0008*/ 	.byte	0x04, 0x17
        /*000a*/ 	.short	(.L_116 - .L_115)
.L_115:
        /*000c*/ 	.word	0x00000000
        /*0010*/ 	.short	0x0000
        /*0012*/ 	.short	0x0000
        /*0014*/ 	.byte	0x00, 0xf0, 0x61, 0x10


	//----- nvinfo : EIATTR_SPARSE_MMA_MASK
	.align		4
.L_116:
        /*0018*/ 	.byte	0x03, 0x50
        /*001a*/ 	.short	0x0000


	//----- nvinfo : EIATTR_MAXREG_COUNT
	.align		4
        /*001c*/ 	.byte	0x03, 0x1b
        /*001e*/ 	.short	0x00ff


	//----- nvinfo : EIATTR_MERCURY_ISA_VERSION
	.align		4
        /*0020*/ 	.byte	0x03, 0x5f
        /*0022*/ 	.short	0x0101


	//----- nvinfo : EIATTR_EXIT_INSTR_OFFSETS
	.align		4
        /*0024*/ 	.byte	0x04, 0x1c
        /*0026*/ 	.short	(.L_118 - .L_117)


	//   ....[0]....
.L_117:
        /*0028*/ 	.word	0x00000010


	//----- nvinfo : EIATTR_MAX_THREADS
	.align		4
.L_118:
        /*002c*/ 	.byte	0x04, 0x05
        /*002e*/ 	.short	(.L_120 - .L_119)
.L_119:
        /*0030*/ 	.word	0x00000080
        /*0034*/ 	.word	0x00000001
        /*0038*/ 	.word	0x00000001


	//----- nvinfo : EIATTR_CBANK_PARAM_SIZE
	.align		4
.L_120:
        /*003c*/ 	.byte	0x03, 0x19
        /*003e*/ 	.short	0x0418


	//----- nvinfo : EIATTR_PARAM_CBANK
	.align		4
        /*0040*/ 	.byte	0x04, 0x0a
        /*0042*/ 	.short	(.L_122 - .L_121)
	.align		4
.L_121:
        /*0044*/ 	.word	index@(.nv.constant0._ZN7cutlass13device_kernelIN5flash19enable_sm80_to_sm89INS1_16FlashAttnFwdSm80INS1_25CollectiveMainloopFwdSm80ILi4ELi1ELb0EN4cute5tupleIJNS5_1CILi128EEENS7_ILi96EEENS7_ILi64EEEEEELi64ENS_10bfloat16_tEfNS_4arch4Sm80ELb0ELb1ELb1ELb1ELb1ELb0ELb1ELb0EEENS1_21CollectiveEpilogueFwdINS6_IJS8_SA_S9_EEENS6_IJNS7_ILi1EEESI_SI_EEESC_SE_Li128ELb1ELb1ELb0ELb0EEENS1_19SingleTileSchedulerILb1ELb0ELb1ELi128EEEEEEEEEvNT_6ParamsE)
        /*0048*/ 	.short	0x0210
        /*004a*/ 	.short	0x0418


	//----- nvinfo : EIATTR_SW_WAR
	.align		4
.L_122:
        /*004c*/ 	.byte	0x04, 0x36
        /*004e*/ 	.short	(.L_124 - .L_123)
.L_123:
        /*0050*/ 	.word	0x00000008
.L_124:


//--------------------- .nv.info._ZN7cutlass13device_kernelIN5flash19enable_sm80_to_sm89INS1_16FlashAttnFwdSm80INS1_25CollectiveMainloopFwdSm80ILi4ELi1ELb0EN4cute5tupleIJNS5_1CILi128EEENS7_ILi96EEENS7_ILi64EEEEEELi64ENS_10bfloat16_tEfNS_4arch4Sm80ELb0ELb1ELb1ELb1ELb1ELb1ELb1ELb0EEENS1_21CollectiveEpilogueFwdINS6_IJS8_SA_S9_EEENS6_IJNS7_ILi1EEESI_SI_EEESC_SE_Li128ELb1ELb1ELb0ELb0EEENS1_19SingleTileSchedulerILb1ELb0ELb1ELi128EEEEEEEEEvNT_6ParamsE --------------------------
	.section	.nv.info._ZN7cutlass13device_kernelIN5flash19enable_sm80_to_sm89INS1_16FlashAttnFwdSm80INS1_25CollectiveMainloopFwdSm80ILi4ELi1ELb0EN4cute5tupleIJNS5_1CILi128EEENS7_ILi96EEENS7_ILi64EEEEEELi64ENS_10bfloat16_tEfNS_4arch4Sm80ELb0ELb1ELb1ELb1ELb1ELb1ELb1ELb0EEENS1_21CollectiveEpilogueFwdINS6_IJS8_SA_S9_EEENS6_IJNS7_ILi1EEESI_SI_EEESC_SE_Li128ELb1ELb1ELb0ELb0EEENS1_19SingleTileSchedulerILb1ELb0ELb1ELi128EEEEEEEEEvNT_6ParamsE,"",@"SHT_CUDA_INFO"
	.sectionflags	@""
	.align	4


	//----- nvinfo : EIATTR_CUDA_API_VERSION
	.align		4
        /*0000*/ 	.byte	0x04, 0x37
        /*0002*/ 	.short	(.L_126 - .L_125)
.L_125:
        /*0004*/ 	.word	0x00000082


	//----- nvinfo : EIATTR_KPARAM_INFO
	.align		4
.L_126:
        /*0008*/ 	.byte	0x04, 0x17
        /*000a*/ 	.short	(.L_128 - .L_127)
.L_127:
        /*000c*/ 	.word	0x00000000
        /*0010*/ 	.short	0x0000
        /*0012*/ 	.short	0x0000
        /*0014*/ 	.byte	0x00, 0xf0, 0x61, 0x10


	//----- nvinfo : EIATTR_SPARSE_MMA_MASK
	.align		4
.L_128:
        /*0018*/ 	.byte	0x03, 0x50
        /*001a*/ 	.short	0x0000


	//----- nvinfo : EIATTR_MAXREG_COUNT
	.align		4
        /*001c*/ 	.byte	0x03, 0x1b
        /*001e*/ 	.short	0x00ff


	//----- nvinfo : EIATTR_MERCURY_ISA_VERSION
	.align		4
        /*0020*/ 	.byte	0x03, 0x5f
        /*0022*/ 	.short	0x0101


	//----- nvinfo : EIATTR_EXIT_INSTR_OFFSETS
	.align		4
        /*0024*/ 	.byte	0x04, 0x1c
        /*0026*/ 	.short	(.L_130 - .L_129)


	//   ....[0]....
.L_129:
        /*0028*/ 	.word	0x00000010


	//----- nvinfo : EIATTR_MAX_THREADS
	.align		4
.L_130:
        /*002c*/ 	.byte	0x04, 0x05
        /*002e*/ 	.short	(.L_132 - .L_131)
.L_131:
        /*0030*/ 	.word	0x00000080
        /*0034*/ 	.word	0x00000001
        /*0038*/ 	.word	0x00000001


	//----- nvinfo : EIATTR_CBANK_PARAM_SIZE
	.align		4
.L_132:
        /*003c*/ 	.byte	0x03, 0x19
        /*003e*/ 	.short	0x0418


	//----- nvinfo : EIATTR_PARAM_CBANK
	.align		4
        /*0040*/ 	.byte	0x04, 0x0a
        /*0042*/ 	.short	(.L_134 - .L_133)
	.align		4
.L_133:
        /*0044*/ 	.word	index@(.nv.constant0._ZN7cutlass13device_kernelIN5flash19enable_sm80_to_sm89INS1_16FlashAttnFwdSm80INS1_25CollectiveMainloopFwdSm80ILi4ELi1ELb0EN4cute5tupleIJNS5_1CILi128EEENS7_ILi96EEENS7_ILi64EEEEEELi64ENS_10bfloat16_tEfNS_4arch4Sm80ELb0ELb1ELb1ELb1ELb1ELb1ELb1ELb0EEENS1_21CollectiveEpilogueFwdINS6_IJS8_SA_S9_EEENS6_IJNS7_ILi1EEESI_SI_EEESC_SE_Li128ELb1ELb1ELb0ELb0EEENS1_19SingleTileSchedulerILb1ELb0ELb1ELi128EEEEEEEEEvNT_6ParamsE)
        /*0048*/ 	.short	0x0210
        /*004a*/ 	.short	0x0418


	//----- nvinfo : EIATTR_SW_WAR
	.align		4
.L_134:
        /*004c*/ 	.byte	0x04, 0x36
        /*004e*/ 	.short	(.L_136 - .L_135)
.L_135:
        /*0050*/ 	.word	0x00000008
.L_136:


//--------------------- .nv.info._ZN7cutlass13device_kernelIN5flash19enable_sm80_to_sm89INS1_16FlashAttnFwdSm80INS1_25CollectiveMainloopFwdSm80ILi4ELi1ELb0EN4cute5tupleIJNS5_1CILi128EEENS7_ILi112EEENS7_ILi64EEEEEELi64ENS_10bfloat16_tEfNS_4arch4Sm80ELb1ELb0ELb1ELb0ELb1ELb0ELb1ELb0EEENS1_21CollectiveEpilogueFwdINS6_IJS8_SA_S9_EEENS6_IJNS7_ILi1EEESI_SI_EEESC_SE_Li128ELb0ELb1ELb0ELb0EEENS1_30DynamicPersistentTileSchedulerILi128ELi128ELb0ELb1ELb0EEEEEEEEEvNT_6ParamsE --------------------------
	.section	.nv.info._ZN7cutlass13device_kernelIN5flash19enable_sm80_to_sm89INS1_16FlashAttnFwdSm80INS1_25CollectiveMainloopFwdSm80ILi4ELi1ELb0EN4cute5tupleIJNS5_1CILi128EEENS7_ILi112EEENS7_ILi64EEEEEELi64ENS_10bfloat16_tEfNS_4arch4Sm80ELb1ELb0ELb1ELb0ELb1ELb0ELb1ELb0EEENS1_21CollectiveEpilogueFwdINS6_IJS8_SA_S9_EEENS6_IJNS7_ILi1EEESI_SI_EEESC_SE_Li128ELb0ELb1ELb0ELb0EEENS1_30DynamicPersistentTileSchedulerILi128ELi128ELb0ELb1ELb0EEEEEEEEEvNT_6ParamsE,"",@"SHT_CUDA_INFO"
	.sectionflags	@""
	.align	4


	//----- nvinfo : EIATTR_CUDA_API_VERSION
	.align		4
        /*0000*/ 	.byte	0x04, 0x37
        /*0002*/ 	.short	(.L_138 - .L_137)
.L_137:
        /*0004*/ 	.word	0x00000082


	//----- nvinfo : EIATTR_KPARAM_INFO
	.align		4
.L_138:
        /*0008*/ 	.byte	0x04, 0x17
        /*000a*/ 	.short	(.L_140 - .L_139)
.L_139:
        /*000c*/ 	.word	0x00000000
        /*0010*/ 	.short	0x0000
        /*0012*/ 	.short	0x0000
        /*0014*/ 	.byte	0x00, 0xf0, 0xa1, 0x10


	//----- nvinfo : EIATTR_SPARSE_MMA_MASK
	.align		4
.L_140:
        /*0018*/ 	.byte	0x03, 0x50
        /*001a*/ 	.short	0x0000


	//----- nvinfo : EIATTR_MAXREG_COUNT
	.align		4
        /*001c*/ 	.byte	0x03, 0x1b
        /*001e*/ 	.short	0x00ff


	//----- nvinfo : EIATTR_MERCURY_ISA_VERSION
	.align		4
        /*0020*/ 	.byte	0x03, 0x5f
        /*0022*/ 	.short	0x0101


	//----- nvinfo : EIATTR_EXIT_INSTR_OFFSETS
	.align		4
        /*0024*/ 	.byte	0x04, 0x1c
        /*0026*/ 	.short	(.L_142 - .L_141)


	//   ....[0]....
.L_141:
        /*0028*/ 	.word	0x00000010


	//----- nvinfo : EIATTR_MAX_THREADS
	.align		4
.L_142:
        /*002c*/ 	.byte	0x04, 0x05
        /*002e*/ 	.short	(.L_144 - .L_143)
.L_143:
        /*0030*/ 	.word	0x00000080
        /*0034*/ 	.word	0x00000001
        /*0038*/ 	.word	0x00000001


	//----- nvinfo : EIATTR_CBANK_PARAM_SIZE
	.align		4
.L_144:
        /*003c*/ 	.byte	0x03, 0x19
        /*003e*/ 	.short	0x0428


	//----- nvinfo : EIATTR_PARAM_CBANK
	.align		4
        /*0040*/ 	.byte	0x04, 0x0a
        /*0042*/ 	.short	(.L_146 - .L_145)
	.align		4
.L_145:
        /*0044*/ 	.word	index@(.nv.constant0._ZN7cutlass13device_kernelIN5flash19enable_sm80_to_sm89INS1_16FlashAttnFwdSm80INS1_25CollectiveMainloopFwdSm80ILi4ELi1ELb0EN4cute5tupleIJNS5_1CILi128EEENS7_ILi112EEENS7_ILi64EEEEEELi64ENS_10bfloat16_tEfNS_4arch4Sm80ELb1ELb0ELb1ELb0ELb1ELb0ELb1ELb0EEENS1_21CollectiveEpilogueFwdINS6_IJS8_SA_S9_EEENS6_IJNS7_ILi1EEESI_SI_EEESC_SE_Li128ELb0ELb1ELb0ELb0EEENS1_30DynamicPersistentTileSchedulerILi128ELi128ELb0ELb1ELb0EEEEEEEEEvNT_6ParamsE)
        /*0048*/ 	.short	0x0210
        /*004a*/ 	.short	0x0428


	//----- nvinfo : EIATTR_SW_WAR
	.align		4
.L_146:
        /*004c*/ 	.byte	0x04, 0x36
        /*004e*/ 	.short	(.L_148 - .L_147)
.L_147:
        /*0050*/ 	.word	0x00000008
.L_148:


//--------------------- .nv.info._ZN7cutlass13device_kernelIN5flash19enable_sm80_to_sm89INS1_16FlashAttnFwdSm80INS1_25CollectiveMainloopFwdSm80ILi4ELi1ELb0EN4cute5tupleIJNS5_1CILi128EEENS7_ILi112EEENS7_ILi64EEEEEELi64ENS_10bfloat16_tEfNS_4arch4Sm80ELb1ELb0ELb1ELb1ELb1ELb0ELb1ELb0EEENS1_21CollectiveEpilogueFwdINS6_IJS8_SA_S9_EEENS6_IJNS7_ILi1EEESI_SI_EEESC_SE_Li128ELb1ELb1ELb0ELb0EEENS1_19SingleTileSchedulerILb1ELb0ELb1ELi128EEEEEEEEEvNT_6ParamsE --------------------------
	.section	.nv.info._ZN7cutlass13device_kernelIN5flash19enable_sm80_to_sm89INS1_16FlashAttnFwdSm80INS1_25CollectiveMainloopFwdSm80ILi4ELi1ELb0EN4cute5tupleIJNS5_1CILi128EEENS7_ILi112EEENS7_ILi64EEEEEELi64ENS_10bfloat16_tEfNS_4arch4Sm80ELb1ELb0ELb1ELb1ELb1ELb0ELb1ELb0EEENS1_21CollectiveEpilogueFwdINS6_IJS8_SA_S9_EEENS6_IJNS7_ILi1EEESI_SI_EEESC_SE_Li128ELb1ELb1ELb0ELb0EEENS1_19SingleTileSchedulerILb1ELb0ELb1ELi128EEEEEEEEEvNT_6ParamsE,"",@"SHT_CUDA_INFO"
	.sectionflags	@""
	.align	4


	//----- nvinfo : EIATTR_CUDA_API_VERSION
	.align		4
        /*0000*/ 	.byte	0x04, 0x37
        /*0002*/ 	.short	(.L_150 - .L_149)
.L_149:
        /*0004*/ 	.word	0x00000082


	//----- nvinfo : EIATTR_KPARAM_INFO
	.align		4
.L_150:
        /*0008*/ 	.byte	0x04, 0x17
        /*000a*/ 	.short	(.L_152 - .L_151)
.L_151:
        /*000c*/ 	.word	0x00000000
        /*0010*/ 	.short	0x0000
        /*0012*/ 	.short	0x0000
        /*0014*/ 	.byte	0x00, 0xf0, 0x61, 0x10


	//----- nvinfo : EIATTR_SPARSE_MMA_MASK
	.align		4
.L_152:
        /*0018*/ 	.byte	0x03, 0x50
        /*001a*/ 	.short	0x0000


	//----- nvinfo : EIATTR_MAXREG_COUNT
	.align		4
        /*001c*/ 	.byte	0x03, 0x1b
        /*001e*/ 	.short	0x00ff


	//----- nvinfo : EIATTR_MERCURY_ISA_VERSION
	.align		4
        /*0020*/ 	.byte	0x03, 0x5f
        /*0022*/ 	.short	0x0101


	//----- nvinfo : EIATTR_EXIT_INSTR_OFFSETS
	.align		4
        /*0024*/ 	.byte	0x04, 0x1c
        /*0026*/ 	.short	(.L_154 - .L_153)


	//   ....[0]....
.L_153:
        /*0028*/ 	.word	0x00000010


	//----- nvinfo : EIATTR_MAX_THREADS
	.align		4
.L_154:
        /*002c*/ 	.byte	0x04, 0x05
        /*002e*/ 	.short	(.L_156 - .L_155)
.L_155:
        /*0030*/ 	.word	0x00000080
        /*0034*/ 	.word	0x00000001
        /*0038*/ 	.word	0x00000001


	//----- nvinfo : EIATTR_CBANK_PARAM_SIZE
	.align		4
.L_156:
        /*003c*/ 	.byte	0x03, 0x19
        /*003e*/ 	.short	0x0418


	//----- nvinfo : EIATTR_PARAM_CBANK
	.align		4
        /*0040*/ 	.byte	0x04, 0x0a
        /*0042*/ 	.short	(.L_158 - .L_157)
	.align		4
.L_157:
        /*0044*/ 	.word	index@(.nv.constant0._ZN7cutlass13device_kernelIN5flash19enable_sm80_to_sm89INS1_16FlashAttnFwdSm80INS1_25CollectiveMainloopFwdSm80ILi4ELi1ELb0EN4cute5tupleIJNS5_1CILi128EEENS7_ILi112EEENS7_ILi64EEEEEELi64ENS_10bfloat16_tEfNS_4arch4Sm80ELb1ELb0ELb1ELb1ELb1ELb0ELb1ELb0EEENS1_21CollectiveEpilogueFwdINS6_IJS8_SA_S9_EEENS6_IJNS7_ILi1EEESI_SI_EEESC_SE_Li128ELb1ELb1ELb0ELb0EEENS1_19SingleTileSchedulerILb1ELb0ELb1ELi128EEEEEEEEEvNT_6ParamsE)
        /*0048*/ 	.short	0x0210
        /*004a*/ 	.short	0x0418


	//----- nvinfo : EIATTR_SW_WAR
	.align		4
.L_158:
        /*004c*/ 	.byte	0x04, 0x36
        /*004e*/ 	.short	(.L_160 - .L_159)
.L_159:
        /*0050*/ 	.word	0x00000008
.L_160:


//--------------------- .nv.info._ZN7cutlass13device_kernelIN5flash19enable_sm80_to_sm89INS1_16FlashAttnFwdSm80INS1_25CollectiveMainloopFwdSm80ILi4ELi1ELb0EN4cute5tupleIJNS5_1CILi128EEENS7_ILi112EEENS7_ILi64EEEEEELi64ENS_10bfloat16_tEfNS_4arch4Sm80ELb1ELb0ELb1ELb1ELb1ELb1ELb1ELb0EEENS1_21CollectiveEpilogueFwdINS6_IJS8_SA_S9_EEENS6_IJNS7_ILi1EEESI_SI_EEESC_SE_Li128ELb1ELb1ELb0ELb0EEENS1_19SingleTileSchedulerILb1ELb0ELb1ELi128EEEEEEEEEvNT_6ParamsE --------------------------
	.section	.nv.info._ZN7cutlass13device_kernelIN5flash19enable_sm80_to_sm89INS1_16FlashAttnFwdSm80INS1_25CollectiveMainloopFwdSm80ILi4ELi1ELb0EN4cute5tupleIJNS5_1CILi128EEENS7_ILi112EEENS7_ILi64EEEEEELi64ENS_10bfloat16_tEfNS_4arch4Sm80ELb1ELb0ELb1ELb1ELb1ELb1ELb1ELb0EEENS1_21CollectiveEpilogueFwdINS6_IJS8_SA_S9_EEENS6_IJNS7_ILi1EEESI_SI_EEESC_SE_Li128ELb1ELb1ELb0ELb0EEENS1_19SingleTileSchedulerILb1ELb0ELb1ELi128EEEEEEEEEvNT_6ParamsE,"",@"SHT_CUDA_INFO"
	.sectionflags	@""
	.align	4


	//----- nvinfo : EIATTR_CUDA_API_VERSION
	.align		4
        /*0000*/ 	.byte	0x04, 0x37
        /*0002*/ 	.short	(.L_162 - .L_161)
.L_161:
        /*0004*/ 	.word	0x00000082


	//----- nvinfo : EIATTR_KPARAM_INFO
	.align		4
.L_162:
        /*0008*/ 	.byte	0x04, 0x17
        /*000a*/ 	.short	(.L_164 - .L_163)
.L_163:
        /*000c*/ 	.word	0x00000000
        /*0010*/ 	.short	0x0000
        /*0012*/ 	.short	0x0000
        /*0014*/ 	.byte	0x00, 0xf0, 0x61, 0x10


	//----- nvinfo : EIATTR_SPARSE_MMA_MASK
	.align		4
.L_164:
        /*0018*/ 	.byte	0x03, 0x50
        /*001a*/ 	.short	0x0000


	//----- nvinfo : EIATTR_MAXREG_COUNT
	.align		4
        /*001c*/ 	.byte	0x03, 0x1b
        /*001e*/ 	.short	0x00ff


	//----- nvinfo : EIATTR_MERCURY_ISA_VERSION
	.align		4
        /*0020*/ 	.byte	0x03, 0x5f
        /*0022*/ 	.short	0x0101


	//----- nvinfo : EIATTR_EXIT_INSTR_OFFSETS
	.align		4
        /*0024*/ 	.byte	0x04, 0x1c
        /*0026*/ 	.short	(.L_166 - .L_165)


	//   ....[0]....
.L_165:
        /*0028*/ 	.word	0x00000010


	//----- nvinfo : EIATTR_MAX_THREADS
	.align		4
.L_166:
        /*002c*/ 	.byte	0x04, 0x05
        /*002e*/ 	.short	(.L_168 - .L_167)
.L_167:
        /*0030*/ 	.word	0x00000080
        /*0034*/ 	.word	0x00000001
        /*0038*/ 	.word	0x00000001


	//----- nvinfo : EIATTR_CBANK_PARAM_SIZE
	.align		4
.L_168:
        /*003c*/ 	.byte	0x03, 0x19
        /*003e*/ 	.short	0x0418


	//----- nvinfo : EIATTR_PARAM_CBANK
	.align		4
        /*0040*/ 	.byte	0x04, 0x0a
        /*0042*/ 	.short	(.L_170 - .L_169)
	.align		4
.L_169:
        /*0044*/ 	.word	index@(.nv.constant0._ZN7cutlass13device_kernelIN5flash19enable_sm80_to_sm89INS1_16FlashAttnFwdSm80INS1_25CollectiveMainloopFwdSm80ILi4ELi1ELb0EN4cute5tupleIJNS5_1CILi128EEENS7_ILi112EEENS7_ILi64EEEEEELi64ENS_10bfloat16_tEfNS_4arch4Sm80ELb1ELb0ELb1ELb1ELb1ELb1ELb1ELb0EEENS1_21CollectiveEpilogueFwdINS6_IJS8_SA_S9_EEENS6_IJNS7_ILi1EEESI_SI_EEESC_SE_Li128ELb1ELb1ELb0ELb0EEENS1_19SingleTileSchedulerILb1ELb0ELb1ELi128EEEEEEEEEvNT_6ParamsE)
        /*0048*/ 	.short	0x0210
        /*004a*/ 	.short	0x0418


	//----- nvinfo : EIATTR_SW_WAR
	.align		4
.L_170:
        /*004c*/ 	.byte	0x04, 0x36
        /*004e*/ 	.short	(.L_172 - .L_171)
.L_171:
        /*0050*/ 	.word	0x00000008
.L_172:


//--------------------- .nv.callgraph             --------------------------
	.section	.nv.callgraph,"",@"SHT_CUDA_CALLGRAPH"
	.align	4
	.sectionentsize	8
	.align		4
        /*0000*/ 	.word	0x00000000
	.align		4
        /*0004*/ 	.word	0xffffffff
	.align		4
        /*0008*/ 	.word	0x00000000
	.align		4
        /*000c*/ 	.word	0xfffffffe
	.align		4
        /*0010*/ 	.word	0x00000000
	.align		4
        /*0014*/ 	.word	0xfffffffd
	.align		4
        /*0018*/ 	.word	0x00000000
	.align		4
        /*001c*/ 	.word	0xfffffffc


//--------------------- .nv.constant4             --------------------------
	.section	.nv.constant4,"a",@progbits
	.align	8
	.align		8
.nv.constant4:
        /*0000*/ 	.dword	_ZN79_INTERNAL_eedeaa7d_43_flash_fwd_hdim64_bf16_paged_softcap_sm80_cu_f3e6f9ee_36654cuda3std3__45__cpo5beginE
	.align		8
        /*0008*/ 	.dword	_ZN79_INTERNAL_eedeaa7d_43_flash_fwd_hdim64_bf16_paged_softcap_sm80_cu_f3e6f9ee_36654cuda3std3__45__cpo3endE
	.align		8
        /*0010*/ 	.dword	_ZN79_INTERNAL_eedeaa7d_43_flash_fwd_hdim64_bf16_paged_softcap_sm80_cu_f3e6f9ee_36654cuda3std3__45__cpo6cbeginE
	.align		8
        /*0018*/ 	.dword	_ZN79_INTERNAL_eedeaa7d_43_flash_fwd_hdim64_bf16_paged_softcap_sm80_cu_f3e6f9ee_36654cuda3std3__45__cpo4cendE
	.align		8
        /*0020*/ 	.dword	_ZN79_INTERNAL_eedeaa7d_43_flash_fwd_hdim64_bf16_paged_softcap_sm80_cu_f3e6f9ee_36654cuda3std3__481_GLOBAL__N__eedeaa7d_43_flash_fwd_hdim64_bf16_paged_softcap_sm80_cu_f3e6f9ee_36656ignoreE
	.align		8
        /*0028*/ 	.dword	_ZN79_INTERNAL_eedeaa7d_43_flash_fwd_hdim64_bf16_paged_softcap_sm80_cu_f3e6f9ee_36654cuda3std3__419piecewise_constructE
	.align		8
        /*0030*/ 	.dword	_ZN79_INTERNAL_eedeaa7d_43_flash_fwd_hdim64_bf16_paged_softcap_sm80_cu_f3e6f9ee_36654cuda3std3__48in_placeE
	.align		8
        /*0038*/ 	.dword	_ZN79_INTERNAL_eedeaa7d_43_flash_fwd_hdim64_bf16_paged_softcap_sm80_cu_f3e6f9ee_36654cuda3std6ranges3__45__cpo4swapE
	.align		8
        /*0040*/ 	.dword	_ZN79_INTERNAL_eedeaa7d_43_flash_fwd_hdim64_bf16_paged_softcap_sm80_cu_f3e6f9ee_36654cuda3std6ranges3__45__cpo9iter_moveE
	.align		8
        /*0048*/ 	.dword	_ZN79_INTERNAL_eedeaa7d_43_flash_fwd_hdim64_bf16_paged_softcap_sm80_cu_f3e6f9ee_36654cute7productE
	.align		8
        /*0050*/ 	.dword	_ZN79_INTERNAL_eedeaa7d_43_flash_fwd_hdim64_bf16_paged_softcap_sm80_cu_f3e6f9ee_36654cute1_E


//--------------------- .text._ZN7cutlass13device_kernelIN5flash19enable_sm80_to_sm89INS1_16FlashAttnFwdSm80INS1_25CollectiveMainloopFwdSm80ILi4ELi1ELb0EN4cute5tupleIJNS5_1CILi128EEENS7_ILi112EEENS7_ILi64EEEEEELi64ENS_10bfloat16_tEfNS_4arch4Sm80ELb0ELb0ELb1ELb0ELb1ELb0ELb1ELb0EEENS1_21CollectiveEpilogueFwdINS6_IJS8_SA_S9_EEENS6_IJNS7_ILi1EEESI_SI_EEESC_SE_Li128ELb0ELb1ELb0ELb0EEENS1_19SingleTileSchedulerILb0ELb0ELb1ELi128EEEEEEEEEvNT_6ParamsE --------------------------
	.section	.text._ZN7cutlass13device_kernelIN5flash19enable_sm80_to_sm89INS1_16FlashAttnFwdSm80INS1_25CollectiveMainloopFwdSm80ILi4ELi1ELb0EN4cute5tupleIJNS5_1CILi128EEENS7_ILi112EEENS7_ILi64EEEEEELi64ENS_10bfloat16_tEfNS_4arch4Sm80ELb0ELb0ELb1ELb0ELb1ELb0ELb1ELb0EEENS1_21CollectiveEpilogueFwdINS6_IJS8_SA_S9_EEENS6_IJNS7_ILi1EEESI_SI_EEESC_SE_Li128ELb0ELb1ELb0ELb0EEENS1_19SingleTileSchedulerILb0ELb0ELb1ELi128EEEEEEEEEvNT_6ParamsE,"ax",@progbits
	.align	128
.text._ZN7cutlass13device_kernelIN5flash19enable_sm80_to_sm89INS1_16FlashAttnFwdSm80INS1_25CollectiveMainloopFwdSm80ILi4ELi1ELb0EN4cute5tupleIJNS5_1CILi128EEENS7_ILi112EEENS7_ILi64EEEEEELi64ENS_10bfloat16_tEfNS_4arch4Sm80ELb0ELb0ELb1ELb0ELb1ELb0ELb1ELb0EEENS1_21CollectiveEpilogueFwdINS6_IJS8_SA_S9_EEENS6_IJNS7_ILi1EEESI_SI_EEESC_SE_Li128ELb0ELb1ELb0ELb0EEENS1_19SingleTileSchedulerILb0ELb0ELb1ELi128EEEEEEEEEvNT_6ParamsE:
        .type           _ZN7cutlass13device_kernelIN5flash19enable_sm80_to_sm89INS1_16FlashAttnFwdSm80INS1_25CollectiveMainloopFwdSm80ILi4ELi1ELb0EN4cute5tupleIJNS5_1CILi128EEENS7_ILi112EEENS7_ILi64EEEEEELi64ENS_10bfloat16_tEfNS_4arch4Sm80ELb0ELb0ELb1ELb0ELb1ELb0ELb1ELb0EEENS1_21CollectiveEpilogueFwdINS6_IJS8_SA_S9_EEENS6_IJNS7_ILi1EEESI_SI_EEESC_SE_Li128ELb0ELb1ELb0ELb0EEENS1_19SingleTileSchedulerILb0ELb0ELb1ELi128EEEEEEEEEvNT_6ParamsE,@function
        .size           _ZN7cutlass13device_kernelIN5flash19enable_sm80_to_sm89INS1_16FlashAttnFwdSm80INS1_25CollectiveMainloopFwdSm80ILi4ELi1ELb0EN4cute5tupleIJNS5_1CILi128EEENS7_ILi112EEENS7_ILi64EEEEEELi64ENS_10bfloat16_tEfNS_4arch4Sm80ELb0ELb0ELb1ELb0ELb1ELb0ELb1ELb0EEENS1_21CollectiveEpilogueFwdINS6_IJS8_SA_S9_EEENS6_IJNS7_ILi1EEESI_SI_EEESC_SE_Li128ELb0ELb1ELb0ELb0EEENS1_19SingleTileSchedulerILb0ELb0ELb1ELi128EEEEEEEEEvNT_6ParamsE,(.L_x_9 - _ZN7cutlass13device_kernelIN5flash19enable_sm80_to_sm89INS1_16FlashAttnFwdSm80INS1_25CollectiveMainloopFwdSm80ILi4ELi1ELb0EN4cute5tupleIJNS5_1CILi128EEENS7_ILi112EEENS7_ILi64EEEEEELi64ENS_10bfloat16_tEfNS_4arch4Sm80ELb0ELb0ELb1ELb0ELb1ELb0ELb1ELb0EEENS1_21CollectiveEpilogueFwdINS6_IJS8_SA_S9_EEENS6_IJNS7_ILi1EEESI_SI_EEESC_SE_Li128ELb0ELb1ELb0ELb0EEENS1_19SingleTileSchedulerILb0ELb0ELb1ELi128EEEEEEEEEvNT_6ParamsE)
        .other          _ZN7cutlass13device_kernelIN5flash19enable_sm80_to_sm89INS1_16FlashAttnFwdSm80INS1_25CollectiveMainloopFwdSm80ILi4ELi1ELb0EN4cute5tupleIJNS5_1CILi128EEENS7_ILi112EEENS7_ILi64EEEEEELi64ENS_10bfloat16_tEfNS_4arch4Sm80ELb0ELb0ELb1ELb0ELb1ELb0ELb1ELb0EEENS1_21CollectiveEpilogueFwdINS6_IJS8_SA_S9_EEENS6_IJNS7_ILi1EEESI_SI_EEESC_SE_Li128ELb0ELb1ELb0ELb0EEENS1_19SingleTileSchedulerILb0ELb0ELb1ELi128EEEEEEEEEvNT_6ParamsE,@"STO_CUDA_ENTRY STV_DEFAULT"
_ZN7cutlass13device_kernelIN5flash19enable_sm80_to_sm89INS1_16FlashAttnFwdSm80INS1_25CollectiveMainloopFwdSm80ILi4ELi1ELb0EN4cute5tupleIJNS5_1CILi128EEENS7_ILi112EEENS7_ILi64EEEEEELi64ENS_10bfloat16_tEfNS_4arch4Sm80ELb0ELb0ELb1ELb0ELb1ELb0ELb1ELb0EEENS1_21CollectiveEpilogueFwdINS6_IJS8_SA_S9_EEENS6_IJNS7_ILi1EEESI_SI_EEESC_SE_Li128ELb0ELb1ELb0ELb0EEENS1_19SingleTileSchedulerILb0ELb0ELb1ELi128EEEEEEEEEvNT_6ParamsE:
[----:B------:R-:W-:Y:S01]  /*0000*/  LDC R1, c[0x0][0x28] ;  /* 0x00000a00ff017b82 */ /* 0x000fe20000000800 */
[----:B------:R-:W-:Y:S05]  /*0010*/  EXIT ;  /* 0x000000000000794d */ /* 0x000fea0003800000 */
.L_x_0:
[----:B------:R-:W-:-:S00]  /*0020*/  BRA `(.L_x_0) ;  /* 0xfffffffc00fc7947 */ /* 0x000fc0000383ffff */
[----:B------:R-:W-:-:S00]  /*0030*/  NOP ;  /* 0x0000000000007918 */ /* 0x000fc00000000000 */
        /* <DEDUP_REMOVED lines=12> */
.L_x_9:


//--------------------- .text._ZN7cutlass13device_kernelIN5flash19enable_sm80_to_sm89INS1_16FlashAttnFwdSm80INS1_25CollectiveMainloopFwdSm80ILi4ELi1ELb0EN4cute5tupleIJNS5_1CILi128EEENS7_ILi112EEENS7_ILi64EEEEEELi64ENS_10bfloat16_tEfNS_4arch4Sm80ELb0ELb0ELb1ELb1ELb1ELb0ELb1ELb0EEENS1_21CollectiveEpilogueFwdINS6_IJS8_SA_S9_EEENS6_IJNS7_ILi1EEESI_SI_EEESC_SE_Li128ELb1ELb1ELb0ELb0EEENS1_19SingleTileSchedulerILb1ELb0ELb1ELi128EEEEEEEEEvNT_6ParamsE --------------------------
	.section	.text._ZN7cutlass13device_kernelIN5flash19enable_sm80_to_sm89INS1_16FlashAttnFwdSm80INS1_25CollectiveMainloopFwdSm80ILi4ELi1ELb0EN4cute5tupleIJNS5_1CILi128EEENS7_ILi112EEENS7_ILi64EEEEEELi64ENS_10bfloat16_tEfNS_4arch4Sm80ELb0ELb0ELb1ELb1ELb1ELb0ELb1ELb0EEENS1_21CollectiveEpilogueFwdINS6_IJS8_SA_S9_EEENS6_IJNS7_ILi1EEESI_SI_EEESC_SE_Li128ELb1ELb1ELb0ELb0EEENS1_19SingleTileSchedulerILb1ELb0ELb1ELi128EEEEEEEEEvNT_6ParamsE,"ax",@progbits
	.align	128
.text._ZN7cutlass13device_kernelIN5flash19enable_sm80_to_sm89INS1_16FlashAttnFwdSm80INS1_25CollectiveMainloopFwdSm80ILi4ELi1ELb0EN4cute5tupleIJNS5_1CILi128EEENS7_ILi112EEENS7_ILi64EEEEEELi64ENS_10bfloat16_tEfNS_4arch4Sm80ELb0ELb0ELb1ELb1ELb1ELb0ELb1ELb0EEENS1_21CollectiveEpilogueFwdINS6_IJS8_SA_S9_EEENS6_IJNS7_ILi1EEESI_SI_EEESC_SE_Li128ELb1ELb1ELb0ELb0EEENS1_19SingleTileSchedulerILb1ELb0ELb1ELi128EEEEEEEEEvNT_6ParamsE:
        .type           _ZN7cutlass13device_kernelIN5flash19enable_sm80_to_sm89INS1_16FlashAttnFwdSm80INS1_25CollectiveMainloopFwdSm80ILi4ELi1ELb0EN4cute5tupleIJNS5_1CILi128EEENS7_ILi112EEENS7_ILi64EEEEEELi64ENS_10bfloat16_tEfNS_4arch4Sm80ELb0ELb0ELb1ELb1ELb1ELb0ELb1ELb0EEENS1_21CollectiveEpilogueFwdINS6_IJS8_SA_S9_EEENS6_IJNS7_ILi1EEESI_SI_EEESC_SE_Li128ELb1ELb1ELb0ELb0EEENS1_19SingleTileSchedulerILb1ELb0ELb1ELi128EEEEEEEEEvNT_6ParamsE,@function
        .size           _ZN7cutlass13device_kernelIN5flash19enable_sm80_to_sm89INS1_16FlashAttnFwdSm80INS1_25CollectiveMainloopFwdSm80ILi4ELi1ELb0EN4cute5tupleIJNS5_1CILi128EEENS7_ILi112EEENS7_ILi64EEEEEELi64ENS_10bfloat16_tEfNS_4arch4Sm80ELb0ELb0ELb1ELb1ELb1ELb0ELb1ELb0EEENS1_21CollectiveEpilogueFwdINS6_IJS8_SA_S9_EEENS6_IJNS7_ILi1EEESI_SI_EEESC_SE_Li128ELb1ELb1ELb0ELb0EEENS1_19SingleTileSchedulerILb1ELb0ELb1ELi128EEEEEEEEEvNT_6ParamsE,(.L_x_10 - _ZN7cutlass13device_kernelIN5flash19enable_sm80_to_sm89INS1_16FlashAttnFwdSm80INS1_25CollectiveMainloopFwdSm80ILi4ELi1ELb0EN4cute5tupleIJNS5_1CILi128EEENS7_ILi112EEENS7_ILi64EEEEEELi64ENS_10bfloat16_tEfNS_4arch4Sm80ELb0ELb0ELb1ELb1ELb1ELb0ELb1ELb0EEENS1_21CollectiveEpilogueFwdINS6_IJS8_SA_S9_EEENS6_IJNS7_ILi1EEESI_SI_EEESC_SE_Li128ELb1ELb1ELb0ELb0EEENS1_19SingleTileSchedulerILb1ELb0ELb1ELi128EEEEEEEEEvNT_6ParamsE)
        .other          _ZN7cutlass13device_kernelIN5flash19enable_sm80_to_sm89INS1_16FlashAttnFwdSm80INS1_25CollectiveMainloopFwdSm80ILi4ELi1ELb0EN4cute5tupleIJNS5_1CILi128EEENS7_ILi112EEENS7_ILi64EEEEEELi64ENS_10bfloat16_tEfNS_4arch4Sm80ELb0ELb0ELb1ELb1ELb1ELb0ELb1ELb0EEENS1_21CollectiveEpilogueFwdINS6_IJS8_SA_S9_EEENS6_IJNS7_ILi1EEESI_SI_EEESC_SE_Li128ELb1ELb1ELb0ELb0EEENS1_19SingleTileSchedulerILb1ELb0ELb1ELi128EEEEEEEEEvNT_6ParamsE,@"STO_CUDA_ENTRY STV_DEFAULT"
_ZN7cutlass13device_kernelIN5flash19enable_sm80_to_sm89INS1_16FlashAttnFwdSm80INS1_25CollectiveMainloopFwdSm80ILi4ELi1ELb0EN4cute5tupleIJNS5_1CILi128EEENS7_ILi112EEENS7_ILi64EEEEEELi64ENS_10bfloat16_tEfNS_4arch4Sm80ELb0ELb0ELb1ELb1ELb1ELb0ELb1ELb0EEENS1_21CollectiveEpilogueFwdINS6_IJS8_SA_S9_EEENS6_IJNS7_ILi1EEESI_SI_EEESC_SE_Li128ELb1ELb1ELb0ELb0EEENS1_19SingleTileSchedulerILb1ELb0ELb1ELi128EEEEEEEEEvNT_6ParamsE:
[----:B------:R-:W-:Y:S01]  /*0000*/  LDC R1, c[0x0][0x28] ;  /* 0x00000a00ff017b82 */ /* 0x000fe20000000800 */
[----:B------:R-:W-:Y:S05]  /*0010*/  EXIT ;  /* 0x000000000000794d */ /* 0x000fea0003800000 */
.L_x_1:
        /* <DEDUP_REMOVED lines=14> */
.L_x_10:


//--------------------- .text._ZN7cutlass13device_kernelIN5flash19enable_sm80_to_sm89INS1_16FlashAttnFwdSm80INS1_25CollectiveMainloopFwdSm80ILi4ELi1ELb0EN4cute5tupleIJNS5_1CILi128EEENS7_ILi112EEENS7_ILi64EEEEEELi64ENS_10bfloat16_tEfNS_4arch4Sm80ELb0ELb0ELb1ELb1ELb1ELb1ELb1ELb0EEENS1_21CollectiveEpilogueFwdINS6_IJS8_SA_S9_EEENS6_IJNS7_ILi1EEESI_SI_EEESC_SE_Li128ELb1ELb1ELb0ELb0EEENS1_19SingleTileSchedulerILb1ELb0ELb1ELi128EEEEEEEEEvNT_6ParamsE --------------------------
	.section	.text._ZN7cutlass13device_kernelIN5flash19enable_sm80_to_sm89INS1_16FlashAttnFwdSm80INS1_25CollectiveMainloopFwdSm80ILi4ELi1ELb0EN4cute5tupleIJNS5_1CILi128EEENS7_ILi112EEENS7_ILi64EEEEEELi64ENS_10bfloat16_tEfNS_4arch4Sm80ELb0ELb0ELb1ELb1ELb1ELb1ELb1ELb0EEENS1_21CollectiveEpilogueFwdINS6_IJS8_SA_S9_EEENS6_IJNS7_ILi1EEESI_SI_EEESC_SE_Li128ELb1ELb1ELb0ELb0EEENS1_19SingleTileSchedulerILb1ELb0ELb1ELi128EEEEEEEEEvNT_6ParamsE,"ax",@progbits
	.align	128
.text._ZN7cutlass13device_kernelIN5flash19enable_sm80_to_sm89INS1_16FlashAttnFwdSm80INS1_25CollectiveMainloopFwdSm80ILi4ELi1ELb0EN4cute5tupleIJNS5_1CILi128EEENS7_ILi112EEENS7_ILi64EEEEEELi64ENS_10bfloat16_tEfNS_4arch4Sm80ELb0ELb0ELb1ELb1ELb1ELb1ELb1ELb0EEENS1_21CollectiveEpilogueFwdINS6_IJS8_SA_S9_EEENS6_IJNS7_ILi1EEESI_SI_EEESC_SE_Li128ELb1ELb1ELb0ELb0EEENS1_19SingleTileSchedulerILb1ELb0ELb1ELi128EEEEEEEEEvNT_6ParamsE:
        .type           _ZN7cutlass13device_kernelIN5flash19enable_sm80_to_sm89INS1_16FlashAttnFwdSm80INS1_25CollectiveMainloopFwdSm80ILi4ELi1ELb0EN4cute5tupleIJNS5_1CILi128EEENS7_ILi112EEENS7_ILi64EEEEEELi64ENS_10bfloat16_tEfNS_4arch4Sm80ELb0ELb0ELb1ELb1ELb1ELb1ELb1ELb0EEENS1_21CollectiveEpilogueFwdINS6_IJS8_SA_S9_EEENS6_IJNS7_ILi1EEESI_SI_EEESC_SE_Li128ELb1ELb1ELb0ELb0EEENS1_19SingleTileSchedulerILb1ELb0ELb1ELi128EEEEEEEEEvNT_6ParamsE,@function
        .size           _ZN7cutlass13device_kernelIN5flash19enable_sm80_to_sm89INS1_16FlashAttnFwdSm80INS1_25CollectiveMainloopFwdSm80ILi4ELi1ELb0EN4cute5tupleIJNS5_1CILi128EEENS7_ILi112EEENS7_ILi64EEEEEELi64ENS_10bfloat16_tEfNS_4arch4Sm80ELb0ELb0ELb1ELb1ELb1ELb1ELb1ELb0EEENS1_21CollectiveEpilogueFwdINS6_IJS8_SA_S9_EEENS6_IJNS7_ILi1EEESI_SI_EEESC_SE_Li128ELb1ELb1ELb0ELb0EEENS1_19SingleTileSchedulerILb1ELb0ELb1ELi128EEEEEEEEEvNT_6ParamsE,(.L_x_11 - _ZN7cutlass13device_kernelIN5flash19enable_sm80_to_sm89INS1_16FlashAttnFwdSm80INS1_25CollectiveMainloopFwdSm80ILi4ELi1ELb0EN4cute5tupleIJNS5_1CILi128EEENS7_ILi112EEENS7_ILi64EEEEEELi64ENS_10bfloat16_tEfNS_4arch4Sm80ELb0ELb0ELb1ELb1ELb1ELb1ELb1ELb0EEENS1_21CollectiveEpilogueFwdINS6_IJS8_SA_S9_EEENS6_IJNS7_ILi1EEESI_SI_EEESC_SE_Li128ELb1ELb1ELb0ELb0EEENS1_19SingleTileSchedulerILb1ELb0ELb1ELi128EEEEEEEEEvNT_6ParamsE)
        .other          _ZN7cutlass13device_kernelIN5flash19enable_sm80_to_sm89INS1_16FlashAttnFwdSm80INS1_25CollectiveMainloopFwdSm80ILi4ELi1ELb0EN4cute5tupleIJNS5_1CILi128EEENS7_ILi112EEENS7_ILi64EEEEEELi64ENS_10bfloat16_tEfNS_4arch4Sm80ELb0ELb0ELb1ELb1ELb1ELb1ELb1ELb0EEENS1_21CollectiveEpilogueFwdINS6_IJS8_SA_S9_EEENS6_IJNS7_ILi1EEESI_SI_EEESC_SE_Li128ELb1ELb1ELb0ELb0EEENS1_19SingleTileSchedulerILb1ELb0ELb1ELi128EEEEEEEEEvNT_6ParamsE,@"STO_CUDA_ENTRY STV_DEFAULT"
_ZN7cutlass13device_kernelIN5flash19enable_sm80_to_sm89INS1_16FlashAttnFwdSm80INS1_25CollectiveMainloopFwdSm80ILi4ELi1ELb0EN4cute5tupleIJNS5_1CILi128EEENS7_ILi112EEENS7_ILi64EEEEEELi64ENS_10bfloat16_tEfNS_4arch4Sm80ELb0ELb0ELb1ELb1ELb1ELb1ELb1ELb0EEENS1_21CollectiveEpilogueFwdINS6_IJS8_SA_S9_EEENS6_IJNS7_ILi1EEESI_SI_EEESC_SE_Li128ELb1ELb1ELb0ELb0EEENS1_19SingleTileSchedulerILb1ELb0ELb1ELi128EEEEEEEEEvNT_6ParamsE:
[----:B------:R-:W-:Y:S01]  /*0000*/  LDC R1, c[0x0][0x28] ;  /* 0x00000a00ff017b82 */ /* 0x000fe20000000800 */
[----:B------:R-:W-:Y:S05]  /*0010*/  EXIT ;  /* 0x000000000000794d */ /* 0x000fea0003800000 */
.L_x_2:
        /* <DEDUP_REMOVED lines=14> */
.L_x_11:


//--------------------- .text._ZN7cutlass13device_kernelIN5flash19enable_sm80_to_sm89INS1_16FlashAttnFwdSm80INS1_25CollectiveMainloopFwdSm80ILi4ELi1ELb0EN4cute5tupleIJNS5_1CILi128EEENS7_ILi96EEENS7_ILi64EEEEEELi64ENS_10bfloat16_tEfNS_4arch4Sm80ELb0ELb1ELb1ELb0ELb1ELb0ELb1ELb0EEENS1_21CollectiveEpilogueFwdINS6_IJS8_SA_S9_EEENS6_IJNS7_ILi1EEESI_SI_EEESC_SE_Li128ELb0ELb1ELb0ELb0EEENS1_19SingleTileSchedulerILb0ELb0ELb1ELi128EEEEEEEEEvNT_6ParamsE --------------------------
	.section	.text._ZN7cutlass13device_kernelIN5flash19enable_sm80_to_sm89INS1_16FlashAttnFwdSm80INS1_25CollectiveMainloopFwdSm80ILi4ELi1ELb0EN4cute5tupleIJNS5_1CILi128EEENS7_ILi96EEENS7_ILi64EEEEEELi64ENS_10bfloat16_tEfNS_4arch4Sm80ELb0ELb1ELb1ELb0ELb1ELb0ELb1ELb0EEENS1_21CollectiveEpilogueFwdINS6_IJS8_SA_S9_EEENS6_IJNS7_ILi1EEESI_SI_EEESC_SE_Li128ELb0ELb1ELb0ELb0EEENS1_19SingleTileSchedulerILb0ELb0ELb1ELi128EEEEEEEEEvNT_6ParamsE,"ax",@progbits
	.align	128
.text._ZN7cutlass13device_kernelIN5flash19enable_sm80_to_sm89INS1_16FlashAttnFwdSm80INS1_25CollectiveMainloopFwdSm80ILi4ELi1ELb0EN4cute5tupleIJNS5_1CILi128EEENS7_ILi96EEENS7_ILi64EEEEEELi64ENS_10bfloat16_tEfNS_4arch4Sm80ELb0ELb1ELb1ELb0ELb1ELb0ELb1ELb0EEENS1_21CollectiveEpilogueFwdINS6_IJS8_SA_S9_EEENS6_IJNS7_ILi1EEESI_SI_EEESC_SE_Li128ELb0ELb1ELb0ELb0EEENS1_19SingleTileSchedulerILb0ELb0ELb1ELi128EEEEEEEEEvNT_6ParamsE:
        .type           _ZN7cutlass13device_kernelIN5flash19enable_sm80_to_sm89INS1_16FlashAttnFwdSm80INS1_25CollectiveMainloopFwdSm80ILi4ELi1ELb0EN4cute5tupleIJNS5_1CILi128EEENS7_ILi96EEENS7_ILi64EEEEEELi64ENS_10bfloat16_tEfNS_4arch4Sm80ELb0ELb1ELb1ELb0ELb1ELb0ELb1ELb0EEENS1_21CollectiveEpilogueFwdINS6_IJS8_SA_S9_EEENS6_IJNS7_ILi1EEESI_SI_EEESC_SE_Li128ELb0ELb1ELb0ELb0EEENS1_19SingleTileSchedulerILb0ELb0ELb1ELi128EEEEEEEEEvNT_6ParamsE,@function
        .size           _ZN7cutlass13device_kernelIN5flash19enable_sm80_to_sm89INS1_16FlashAttnFwdSm80INS1_25CollectiveMainloopFwdSm80ILi4ELi1ELb0EN4cute5tupleIJNS5_1CILi128EEENS7_ILi96EEENS7_ILi64EEEEEELi64ENS_10bfloat16_tEfNS_4arch4Sm80ELb0ELb1ELb1ELb0ELb1ELb0ELb1ELb0EEENS1_21CollectiveEpilogueFwdINS6_IJS8_SA_S9_EEENS6_IJNS7_ILi1EEESI_SI_EEESC_SE_Li128ELb0ELb1ELb0ELb0EEENS1_19SingleTileSchedulerILb0ELb0ELb1ELi128EEEEEEEEEvNT_6ParamsE,(.L_x_12 - _ZN7cutlass13device_kernelIN5flash19enable_sm80_to_sm89INS1_16FlashAttnFwdSm80INS1_25CollectiveMainloopFwdSm80ILi4ELi1ELb0EN4cute5tupleIJNS5_1CILi128EEENS7_ILi96EEENS7_ILi64EEEEEELi64ENS_10bfloat16_tEfNS_4arch4Sm80ELb0ELb1ELb1ELb0ELb1ELb0ELb1ELb0EEENS1_21CollectiveEpilogueFwdINS6_IJS8_SA_S9_EEENS6_IJNS7_ILi1EEESI_SI_EEESC_SE_Li128ELb0ELb1ELb0ELb0EEENS1_19SingleTileSchedulerILb0ELb0ELb1ELi128EEEEEEEEEvNT_6ParamsE)
        .other          _ZN7cutlass13device_kernelIN5flash19enable_sm80_to_sm89INS1_16FlashAttnFwdSm80INS1_25CollectiveMainloopFwdSm80ILi4ELi1ELb0EN4cute5tupleIJNS5_1CILi128EEENS7_ILi96EEENS7_ILi64EEEEEELi64ENS_10bfloat16_tEfNS_4arch4Sm80ELb0ELb1ELb1ELb0ELb1ELb0ELb1ELb0EEENS1_21CollectiveEpilogueFwdINS6_IJS8_SA_S9_EEENS6_IJNS7_ILi1EEESI_SI_EEESC_SE_Li128ELb0ELb1ELb0ELb0EEENS1_19SingleTileSchedulerILb0ELb0ELb1ELi128EEEEEEEEEvNT_6ParamsE,@"STO_CUDA_ENTRY STV_DEFAULT"
_ZN7cutlass13device_kernelIN5flash19enable_sm80_to_sm89INS1_16FlashAttnFwdSm80INS1_25CollectiveMainloopFwdSm80ILi4ELi1ELb0EN4cute5tupleIJNS5_1CILi128EEENS7_ILi96EEENS7_ILi64EEEEEELi64ENS_10bfloat16_tEfNS_4arch4Sm80ELb0ELb1ELb1ELb0ELb1ELb0ELb1ELb0EEENS1_21CollectiveEpilogueFwdINS6_IJS8_SA_S9_EEENS6_IJNS7_ILi1EEESI_SI_EEESC_SE_Li128ELb0ELb1ELb0ELb0EEENS1_19SingleTileSchedulerILb0ELb0ELb1ELi128EEEEEEEEEvNT_6ParamsE:
[----:B------:R-:W-:Y:S01]  /*0000*/  LDC R1, c[0x0][0x28] ;  /* 0x00000a00ff017b82 */ /* 0x000fe20000000800 */
[----:B------:R-:W-:Y:S05]  /*0010*/  EXIT ;  /* 0x000000000000794d */ /* 0x000fea0003800000 */
.L_x_3:
        /* <DEDUP_REMOVED lines=14> */
.L_x_12:


//--------------------- .text._ZN7cutlass13device_kernelIN5flash19enable_sm80_to_sm89INS1_16FlashAttnFwdSm80INS1_25CollectiveMainloopFwdSm80ILi4ELi1ELb0EN4cute5tupleIJNS5_1CILi128EEENS7_ILi96EEENS7_ILi64EEEEEELi64ENS_10bfloat16_tEfNS_4arch4Sm80ELb0ELb1ELb1ELb1ELb1ELb0ELb1ELb0EEENS1_21CollectiveEpilogueFwdINS6_IJS8_SA_S9_EEENS6_IJNS7_ILi1EEESI_SI_EEESC_SE_Li128ELb1ELb1ELb0ELb0EEENS1_19SingleTileSchedulerILb1ELb0ELb1ELi128EEEEEEEEEvNT_6ParamsE --------------------------
	.section	.text._ZN7cutlass13device_kernelIN5flash19enable_sm80_to_sm89INS1_16FlashAttnFwdSm80INS1_25CollectiveMainloopFwdSm80ILi4ELi1ELb0EN4cute5tupleIJNS5_1CILi128EEENS7_ILi96EEENS7_ILi64EEEEEELi64ENS_10bfloat16_tEfNS_4arch4Sm80ELb0ELb1ELb1ELb1ELb1ELb0ELb1ELb0EEENS1_21CollectiveEpilogueFwdINS6_IJS8_SA_S9_EEENS6_IJNS7_ILi1EEESI_SI_EEESC_SE_Li128ELb1ELb1ELb0ELb0EEENS1_19SingleTileSchedulerILb1ELb0ELb1ELi128EEEEEEEEEvNT_6ParamsE,"ax",@progbits
	.align	128
.text._ZN7cutlass13device_kernelIN5flash19enable_sm80_to_sm89INS1_16FlashAttnFwdSm80INS1_25CollectiveMainloopFwdSm80ILi4ELi1ELb0EN4cute5tupleIJNS5_1CILi128EEENS7_ILi96EEENS7_ILi64EEEEEELi64ENS_10bfloat16_tEfNS_4arch4Sm80ELb0ELb1ELb1ELb1ELb1ELb0ELb1ELb0EEENS1_21CollectiveEpilogueFwdINS6_IJS8_SA_S9_EEENS6_IJNS7_ILi1EEESI_SI_EEESC_SE_Li128ELb1ELb1ELb0ELb0EEENS1_19SingleTileSchedulerILb1ELb0ELb1ELi128EEEEEEEEEvNT_6ParamsE:
        .type           _ZN7cutlass13device_kernelIN5flash19enable_sm80_to_sm89INS1_16FlashAttnFwdSm80INS1_25CollectiveMainloopFwdSm80ILi4ELi1ELb0EN4cute5tupleIJNS5_1CILi128EEENS7_ILi96EEENS7_ILi64EEEEEELi64ENS_10bfloat16_tEfNS_4arch4Sm80ELb0ELb1ELb1ELb1ELb1ELb0ELb1ELb0EEENS1_21CollectiveEpilogueFwdINS6_IJS8_SA_S9_EEENS6_IJNS7_ILi1EEESI_SI_EEESC_SE_Li128ELb1ELb1ELb0ELb0EEENS1_19SingleTileSchedulerILb1ELb0ELb1ELi128EEEEEEEEEvNT_6ParamsE,@function
        .size           _ZN7cutlass13device_kernelIN5flash19enable_sm80_to_sm89INS1_16FlashAttnFwdSm80INS1_25CollectiveMainloopFwdSm80ILi4ELi1ELb0EN4cute5tupleIJNS5_1CILi128EEENS7_ILi96EEENS7_ILi64EEEEEELi64ENS_10bfloat16_tEfNS_4arch4Sm80ELb0ELb1ELb1ELb1ELb1ELb0ELb1ELb0EEENS1_21CollectiveEpilogueFwdINS6_IJS8_SA_S9_EEENS6_IJNS7_ILi1EEESI_SI_EEESC_SE_Li128ELb1ELb1ELb0ELb0EEENS1_19SingleTileSchedulerILb1ELb0ELb1ELi128EEEEEEEEEvNT_6ParamsE,(.L_x_13 - _ZN7cutlass13device_kernelIN5flash19enable_sm80_to_sm89INS1_16FlashAttnFwdSm80INS1_25CollectiveMainloopFwdSm80ILi4ELi1ELb0EN4cute5tupleIJNS5_1CILi128EEENS7_ILi96EEENS7_ILi64EEEEEELi64ENS_10bfloat16_tEfNS_4arch4Sm80ELb0ELb1ELb1ELb1ELb1ELb0ELb1ELb0EEENS1_21CollectiveEpilogueFwdINS6_IJS8_SA_S9_EEENS6_IJNS7_ILi1EEESI_SI_EEESC_SE_Li128ELb1ELb1ELb0ELb0EEENS1_19SingleTileSchedulerILb1ELb0ELb1ELi128EEEEEEEEEvNT_6ParamsE)
        .other          _ZN7cutlass13device_kernelIN5flash19enable_sm80_to_sm89INS1_16FlashAttnFwdSm80INS1_25CollectiveMainloopFwdSm80ILi4ELi1ELb0EN4cute5tupleIJNS5_1CILi128EEENS7_ILi96EEENS7_ILi64EEEEEELi64ENS_10bfloat16_tEfNS_4arch4Sm80ELb0ELb1ELb1ELb1ELb1ELb0ELb1ELb0EEENS1_21CollectiveEpilogueFwdINS6_IJS8_SA_S9_EEENS6_IJNS7_ILi1EEESI_SI_EEESC_SE_Li128ELb1ELb1ELb0ELb0EEENS1_19SingleTileSchedulerILb1ELb0ELb1ELi128EEEEEEEEEvNT_6ParamsE,@"STO_CUDA_ENTRY STV_DEFAULT"
_ZN7cutlass13device_kernelIN5flash19enable_sm80_to_sm89INS1_16FlashAttnFwdSm80INS1_25CollectiveMainloopFwdSm80ILi4ELi1ELb0EN4cute5tupleIJNS5_1CILi128EEENS7_ILi96EEENS7_ILi64EEEEEELi64ENS_10bfloat16_tEfNS_4arch4Sm80ELb0ELb1ELb1ELb1ELb1ELb0ELb1ELb0EEENS1_21CollectiveEpilogueFwdINS6_IJS8_SA_S9_EEENS6_IJNS7_ILi1EEESI_SI_EEESC_SE_Li128ELb1ELb1ELb0ELb0EEENS1_19SingleTileSchedulerILb1ELb0ELb1ELi128EEEEEEEEEvNT_6ParamsE:
[----:B------:R-:W-:Y:S01]  /*0000*/  LDC R1, c[0x0][0x28] ;  /* 0x00000a00ff017b82 */ /* 0x000fe20000000800 */
[----:B------:R-:W-:Y:S05]  /*0010*/  EXIT ;  /* 0x000000000000794d */ /* 0x000fea0003800000 */
.L_x_4:
        /* <DEDUP_REMOVED lines=14> */
.L_x_13:


//--------------------- .text._ZN7cutlass13device_kernelIN5flash19enable_sm80_to_sm89INS1_16FlashAttnFwdSm80INS1_25CollectiveMainloopFwdSm80ILi4ELi1ELb0EN4cute5tupleIJNS5_1CILi128EEENS7_ILi96EEENS7_ILi64EEEEEELi64ENS_10bfloat16_tEfNS_4arch4Sm80ELb0ELb1ELb1ELb1ELb1ELb1ELb1ELb0EEENS1_21CollectiveEpilogueFwdINS6_IJS8_SA_S9_EEENS6_IJNS7_ILi1EEESI_SI_EEESC_SE_Li128ELb1ELb1ELb0ELb0EEENS1_19SingleTileSchedulerILb1ELb0ELb1ELi128EEEEEEEEEvNT_6ParamsE --------------------------
	.section	.text._ZN7cutlass13device_kernelIN5flash19enable_sm80_to_sm89INS1_16FlashAttnFwdSm80INS1_25CollectiveMainloopFwdSm80ILi4ELi1ELb0EN4cute5tupleIJNS5_1CILi128EEENS7_ILi96EEENS7_ILi64EEEEEELi64ENS_10bfloat16_tEfNS_4arch4Sm80ELb0ELb1ELb1ELb1ELb1ELb1ELb1ELb0EEENS1_21CollectiveEpilogueFwdINS6_IJS8_SA_S9_EEENS6_IJNS7_ILi1EEESI_SI_EEESC_SE_Li128ELb1ELb1ELb0ELb0EEENS1_19SingleTileSchedulerILb1ELb0ELb1ELi128EEEEEEEEEvNT_6ParamsE,"ax",@progbits
	.align	128
.text._ZN7cutlass13device_kernelIN5flash19enable_sm80_to_sm89INS1_16FlashAttnFwdSm80INS1_25CollectiveMainloopFwdSm80ILi4ELi1ELb0EN4cute5tupleIJNS5_1CILi128EEENS7_ILi96EEENS7_ILi64EEEEEELi64ENS_10bfloat16_tEfNS_4arch4Sm80ELb0ELb1ELb1ELb1ELb1ELb1ELb1ELb0EEENS1_21CollectiveEpilogueFwdINS6_IJS8_SA_S9_EEENS6_IJNS7_ILi1EEESI_SI_EEESC_SE_Li128ELb1ELb1ELb0ELb0EEENS1_19SingleTileSchedulerILb1ELb0ELb1ELi128EEEEEEEEEvNT_6ParamsE:
        .type           _ZN7cutlass13device_kernelIN5flash19enable_sm80_to_sm89INS1_16FlashAttnFwdSm80INS1_25CollectiveMainloopFwdSm80ILi4ELi1ELb0EN4cute5tupleIJNS5_1CILi128EEENS7_ILi96EEENS7_ILi64EEEEEELi64ENS_10bfloat16_tEfNS_4arch4Sm80ELb0ELb1ELb1ELb1ELb1ELb1ELb1ELb0EEENS1_21CollectiveEpilogueFwdINS6_IJS8_SA_S9_EEENS6_IJNS7_ILi1EEESI_SI_EEESC_SE_Li128ELb1ELb1ELb0ELb0EEENS1_19SingleTileSchedulerILb1ELb0ELb1ELi128EEEEEEEEEvNT_6ParamsE,@function
        .size           _ZN7cutlass13device_kernelIN5flash19enable_sm80_to_sm89INS1_16FlashAttnFwdSm80INS1_25CollectiveMainloopFwdSm80ILi4ELi1ELb0EN4cute5tupleIJNS5_1CILi128EEENS7_ILi96EEENS7_ILi64EEEEEELi64ENS_10bfloat16_tEfNS_4arch4Sm80ELb0ELb1ELb1ELb1ELb1ELb1ELb1ELb0EEENS1_21CollectiveEpilogueFwdINS6_IJS8_SA_S9_EEENS6_IJNS7_ILi1EEESI_SI_EEESC_SE_Li128ELb1ELb1ELb0ELb0EEENS1_19SingleTileSchedulerILb1ELb0ELb1ELi128EEEEEEEEEvNT_6ParamsE,(.L_x_14 - _ZN7cutlass13device_kernelIN5flash19enable_sm80_to_sm89INS1_16FlashAttnFwdSm80INS1_25CollectiveMainloopFwdSm80ILi4ELi1ELb0EN4cute5tupleIJNS5_1CILi128EEENS7_ILi96EEENS7_ILi64EEEEEELi64ENS_10bfloat16_tEfNS_4arch4Sm80ELb0ELb1ELb1ELb1ELb1ELb1ELb1ELb0EEENS1_21CollectiveEpilogueFwdINS6_IJS8_SA_S9_EEENS6_IJNS7_ILi1EEESI_SI_EEESC_SE_Li128ELb1ELb1ELb0ELb0EEENS1_19SingleTileSchedulerILb1ELb0ELb1ELi128EEEEEEEEEvNT_6ParamsE)
        .other          _ZN7cutlass13device_kernelIN5flash19enable_sm80_to_sm89INS1_16FlashAttnFwdSm80INS1_25CollectiveMainloopFwdSm80ILi4ELi1ELb0EN4cute5tupleIJNS5_1CILi128EEENS7_ILi96EEENS7_ILi64EEEEEELi64ENS_10bfloat16_tEfNS_4arch4Sm80ELb0ELb1ELb1ELb1ELb1ELb1ELb1ELb0EEENS1_21CollectiveEpilogueFwdINS6_IJS8_SA_S9_EEENS6_IJNS7_ILi1EEESI_SI_EEESC_SE_Li128ELb1ELb1ELb0ELb0EEENS1_19SingleTileSchedulerILb1ELb0ELb1ELi128EEEEEEEEEvNT_6ParamsE,@"STO_CUDA_ENTRY STV_DEFAULT"
_ZN7cutlass13device_kernelIN5flash19enable_sm80_to_sm89INS1_16FlashAttnFwdSm80INS1_25CollectiveMainloopFwdSm80ILi4ELi1ELb0EN4cute5tupleIJNS5_1CILi128EEENS7_ILi96EEENS7_ILi64EEEEEELi64ENS_10bfloat16_tEfNS_4arch4Sm80ELb0ELb1ELb1ELb1ELb1ELb1ELb1ELb0EEENS1_21CollectiveEpilogueFwdINS6_IJS8_SA_S9_EEENS6_IJNS7_ILi1EEESI_SI_EEESC_SE_Li128ELb1ELb1ELb0ELb0EEENS1_19SingleTileSchedulerILb1ELb0ELb1ELi128EEEEEEEEEvNT_6ParamsE:
[----:B------:R-:W-:Y:S01]  /*0000*/  LDC R1, c[0x0][0x28] ;  /* 0x00000a00ff017b82 */ /* 0x000fe20000000800 */
[----:B------:R-:W-:Y:S05]  /*0010*/  EXIT ;  /* 0x000000000000794d */ /* 0x000fea0003800000 */
.L_x_5:
        /* <DEDUP_REMOVED lines=14> */
.L_x_14:


//--------------------- .text._ZN7cutlass13device_kernelIN5flash19enable_sm80_to_sm89INS1_16FlashAttnFwdSm80INS1_25CollectiveMainloopFwdSm80ILi4ELi1ELb0EN4cute5tupleIJNS5_1CILi128EEENS7_ILi112EEENS7_ILi64EEEEEELi64ENS_10bfloat16_tEfNS_4arch4Sm80ELb1ELb0ELb1ELb0ELb1ELb0ELb1ELb0EEENS1_21CollectiveEpilogueFwdINS6_IJS8_SA_S9_EEENS6_IJNS7_ILi1EEESI_SI_EEESC_SE_Li128ELb0ELb1ELb0ELb0EEENS1_30DynamicPersistentTileSchedulerILi128ELi128ELb0ELb1ELb0EEEEEEEEEvNT_6ParamsE --------------------------
	.section	.text._ZN7cutlass13device_kernelIN5flash19enable_sm80_to_sm89INS1_16FlashAttnFwdSm80INS1_25CollectiveMainloopFwdSm80ILi4ELi1ELb0EN4cute5tupleIJNS5_1CILi128EEENS7_ILi112EEENS7_ILi64EEEEEELi64ENS_10bfloat16_tEfNS_4arch4Sm80ELb1ELb0ELb1ELb0ELb1ELb0ELb1ELb0EEENS1_21CollectiveEpilogueFwdINS6_IJS8_SA_S9_EEENS6_IJNS7_ILi1EEESI_SI_EEESC_SE_Li128ELb0ELb1ELb0ELb0EEENS1_30DynamicPersistentTileSchedulerILi128ELi128ELb0ELb1ELb0EEEEEEEEEvNT_6ParamsE,"ax",@progbits
	.align	128
.text._ZN7cutlass13device_kernelIN5flash19enable_sm80_to_sm89INS1_16FlashAttnFwdSm80INS1_25CollectiveMainloopFwdSm80ILi4ELi1ELb0EN4cute5tupleIJNS5_1CILi128EEENS7_ILi112EEENS7_ILi64EEEEEELi64ENS_10bfloat16_tEfNS_4arch4Sm80ELb1ELb0ELb1ELb0ELb1ELb0ELb1ELb0EEENS1_21CollectiveEpilogueFwdINS6_IJS8_SA_S9_EEENS6_IJNS7_ILi1EEESI_SI_EEESC_SE_Li128ELb0ELb1ELb0ELb0EEENS1_30DynamicPersistentTileSchedulerILi128ELi128ELb0ELb1ELb0EEEEEEEEEvNT_6ParamsE:
        .type           _ZN7cutlass13device_kernelIN5flash19enable_sm80_to_sm89INS1_16FlashAttnFwdSm80INS1_25CollectiveMainloopFwdSm80ILi4ELi1ELb0EN4cute5tupleIJNS5_1CILi128EEENS7_ILi112EEENS7_ILi64EEEEEELi64ENS_10bfloat16_tEfNS_4arch4Sm80ELb1ELb0ELb1ELb0ELb1ELb0ELb1ELb0EEENS1_21CollectiveEpilogueFwdINS6_IJS8_SA_S9_EEENS6_IJNS7_ILi1EEESI_SI_EEESC_SE_Li128ELb0ELb1ELb0ELb0EEENS1_30DynamicPersistentTileSchedulerILi128ELi128ELb0ELb1ELb0EEEEEEEEEvNT_6ParamsE,@function
        .size           _ZN7cutlass13device_kernelIN5flash19enable_sm80_to_sm89INS1_16FlashAttnFwdSm80INS1_25CollectiveMainloopFwdSm80ILi4ELi1ELb0EN4cute5tupleIJNS5_1CILi128EEENS7_ILi112EEENS7_ILi64EEEEEELi64ENS_10bfloat16_tEfNS_4arch4Sm80ELb1ELb0ELb1ELb0ELb1ELb0ELb1ELb0EEENS1_21CollectiveEpilogueFwdINS6_IJS8_SA_S9_EEENS6_IJNS7_ILi1EEESI_SI_EEESC_SE_Li128ELb0ELb1ELb0ELb0EEENS1_30DynamicPersistentTileSchedulerILi128ELi128ELb0ELb1ELb0EEEEEEEEEvNT_6ParamsE,(.L_x_15 - _ZN7cutlass13device_kernelIN5flash19enable_sm80_to_sm89INS1_16FlashAttnFwdSm80INS1_25CollectiveMainloopFwdSm80ILi4ELi1ELb0EN4cute5tupleIJNS5_1CILi128EEENS7_ILi112EEENS7_ILi64EEEEEELi64ENS_10bfloat16_tEfNS_4arch4Sm80ELb1ELb0ELb1ELb0ELb1ELb0ELb1ELb0EEENS1_21CollectiveEpilogueFwdINS6_IJS8_SA_S9_EEENS6_IJNS7_ILi1EEESI_SI_EEESC_SE_Li128ELb0ELb1ELb0ELb0EEENS1_30DynamicPersistentTileSchedulerILi128ELi128ELb0ELb1ELb0EEEEEEEEEvNT_6ParamsE)
        .other          _ZN7cutlass13device_kernelIN5flash19enable_sm80_to_sm89INS1_16FlashAttnFwdSm80INS1_25CollectiveMainloopFwdSm80ILi4ELi1ELb0EN4cute5tupleIJNS5_1CILi128EEENS7_ILi112EEENS7_ILi64EEEEEELi64ENS_10bfloat16_tEfNS_4arch4Sm80ELb1ELb0ELb1ELb0ELb1ELb0ELb1ELb0EEENS1_21CollectiveEpilogueFwdINS6_IJS8_SA_S9_EEENS6_IJNS7_ILi1EEESI_SI_EEESC_SE_Li128ELb0ELb1ELb0ELb0EEENS1_30DynamicPersistentTileSchedulerILi128ELi128ELb0ELb1ELb0EEEEEEEEEvNT_6ParamsE,@"STO_CUDA_ENTRY STV_DEFAULT"
_ZN7cutlass13device_kernelIN5flash19enable_sm80_to_sm89INS1_16FlashAttnFwdSm80INS1_25CollectiveMainloopFwdSm80ILi4ELi1ELb0EN4cute5tupleIJNS5_1CILi128EEENS7_ILi112EEENS7_ILi64EEEEEELi64ENS_10bfloat16_tEfNS_4arch4Sm80ELb1ELb0ELb1ELb0ELb1ELb0ELb1ELb0EEENS1_21CollectiveEpilogueFwdINS6_IJS8_SA_S9_EEENS6_IJNS7_ILi1EEESI_SI_EEESC_SE_Li128ELb0ELb1ELb0ELb0EEENS1_30DynamicPersistentTileSchedulerILi128ELi128ELb0ELb1ELb0EEEEEEEEEvNT_6ParamsE:
[----:B------:R-:W-:Y:S01]  /*0000*/  LDC R1, c[0x0][0x28] ;  /* 0x00000a00ff017b82 */ /* 0x000fe20000000800 */
[----:B------:R-:W-:Y:S05]  /*0010*/  EXIT ;  /* 0x000000000000794d */ /* 0x000fea0003800000 */
.L_x_6:
        /* <DEDUP_REMOVED lines=14> */
.L_x_15:


//--------------------- .text._ZN7cutlass13device_kernelIN5flash19enable_sm80_to_sm89INS1_16FlashAttnFwdSm80INS1_25CollectiveMainloopFwdSm80ILi4ELi1ELb0EN4cute5tupleIJNS5_1CILi128EEENS7_ILi112EEENS7_ILi64EEEEEELi64ENS_10bfloat16_tEfNS_4arch4Sm80ELb1ELb0ELb1ELb1ELb1ELb0ELb1ELb0EEENS1_21CollectiveEpilogueFwdINS6_IJS8_SA_S9_EEENS6_IJNS7_ILi1EEESI_SI_EEESC_SE_Li128ELb1ELb1ELb0ELb0EEENS1_19SingleTileSchedulerILb1ELb0ELb1ELi128EEEEEEEEEvNT_6ParamsE --------------------------
	.section	.text._ZN7cutlass13device_kernelIN5flash19enable_sm80_to_sm89INS1_16FlashAttnFwdSm80INS1_25CollectiveMainloopFwdSm80ILi4ELi1ELb0EN4cute5tupleIJNS5_1CILi128EEENS7_ILi112EEENS7_ILi64EEEEEELi64ENS_10bfloat16_tEfNS_4arch4Sm80ELb1ELb0ELb1ELb1ELb1ELb0ELb1ELb0EEENS1_21CollectiveEpilogueFwdINS6_IJS8_SA_S9_EEENS6_IJNS7_ILi1EEESI_SI_EEESC_SE_Li128ELb1ELb1ELb0ELb0EEENS1_19SingleTileSchedulerILb1ELb0ELb1ELi128EEEEEEEEEvNT_6ParamsE,"ax",@progbits
	.align	128
.text._ZN7cutlass13device_kernelIN5flash19enable_sm80_to_sm89INS1_16FlashAttnFwdSm80INS1_25CollectiveMainloopFwdSm80ILi4ELi1ELb0EN4cute5tupleIJNS5_1CILi128EEENS7_ILi112EEENS7_ILi64EEEEEELi64ENS_10bfloat16_tEfNS_4arch4Sm80ELb1ELb0ELb1ELb1ELb1ELb0ELb1ELb0EEENS1_21CollectiveEpilogueFwdINS6_IJS8_SA_S9_EEENS6_IJNS7_ILi1EEESI_SI_EEESC_SE_Li128ELb1ELb1ELb0ELb0EEENS1_19SingleTileSchedulerILb1ELb0ELb1ELi128EEEEEEEEEvNT_6ParamsE:
        .type           _ZN7cutlass13device_kernelIN5flash19enable_sm80_to_sm89INS1_16FlashAttnFwdSm80INS1_25CollectiveMainloopFwdSm80ILi4ELi1ELb0EN4cute5tupleIJNS5_1CILi128EEENS7_ILi112EEENS7_ILi64EEEEEELi64ENS_10bfloat16_tEfNS_4arch4Sm80ELb1ELb0ELb1ELb1ELb1ELb0ELb1ELb0EEENS1_21CollectiveEpilogueFwdINS6_IJS8_SA_S9_EEENS6_IJNS7_ILi1EEESI_SI_EEESC_SE_Li128ELb1ELb1ELb0ELb0EEENS1_19SingleTileSchedulerILb1ELb0ELb1ELi128EEEEEEEEEvNT_6ParamsE,@function
        .size           _ZN7cutlass13device_kernelIN5flash19enable_sm80_to_sm89INS1_16FlashAttnFwdSm80INS1_25CollectiveMainloopFwdSm80ILi4ELi1ELb0EN4cute5tupleIJNS5_1CILi128EEENS7_ILi112EEENS7_ILi64EEEEEELi64ENS_10bfloat16_tEfNS_4arch4Sm80ELb1ELb0ELb1ELb1ELb1ELb0ELb1ELb0EEENS1_21CollectiveEpilogueFwdINS6_IJS8_SA_S9_EEENS6_IJNS7_ILi1EEESI_SI_EEESC_SE_Li128ELb1ELb1ELb0ELb0EEENS1_19SingleTileSchedulerILb1ELb0ELb1ELi128EEEEEEEEEvNT_6ParamsE,(.L_x_16 - _ZN7cutlass13device_kernelIN5flash19enable_sm80_to_sm89INS1_16FlashAttnFwdSm80INS1_25CollectiveMainloopFwdSm80ILi4ELi1ELb0EN4cute5tupleIJNS5_1CILi128EEENS7_ILi112EEENS7_ILi64EEEEEELi64ENS_10bfloat16_tEfNS_4arch4Sm80ELb1ELb0ELb1ELb1ELb1ELb0ELb1ELb0EEENS1_21CollectiveEpilogueFwdINS6_IJS8_SA_S9_EEENS6_IJNS7_ILi1EEESI_SI_EEESC_SE_Li128ELb1ELb1ELb0ELb0EEENS1_19SingleTileSchedulerILb1ELb0ELb1ELi128EEEEEEEEEvNT_6ParamsE)
        .other          _ZN7cutlass13device_kernelIN5flash19enable_sm80_to_sm89INS1_16FlashAttnFwdSm80INS1_25CollectiveMainloopFwdSm80ILi4ELi1ELb0EN4cute5tupleIJNS5_1CILi128EEENS7_ILi112EEENS7_ILi64EEEEEELi64ENS_10bfloat16_tEfNS_4arch4Sm80ELb1ELb0ELb1ELb1ELb1ELb0ELb1ELb0EEENS1_21CollectiveEpilogueFwdINS6_IJS8_SA_S9_EEENS6_IJNS7_ILi1EEESI_SI_EEESC_SE_Li128ELb1ELb1ELb0ELb0EEENS1_19SingleTileSchedulerILb1ELb0ELb1ELi128EEEEEEEEEvNT_6ParamsE,@"STO_CUDA_ENTRY STV_DEFAULT"
_ZN7cutlass13device_kernelIN5flash19enable_sm80_to_sm89INS1_16FlashAttnFwdSm80INS1_25CollectiveMainloopFwdSm80ILi4ELi1ELb0EN4cute5tupleIJNS5_1CILi128EEENS7_ILi112EEENS7_ILi64EEEEEELi64ENS_10bfloat16_tEfNS_4arch4Sm80ELb1ELb0ELb1ELb1ELb1ELb0ELb1ELb0EEENS1_21CollectiveEpilogueFwdINS6_IJS8_SA_S9_EEENS6_IJNS7_ILi1EEESI_SI_EEESC_SE_Li128ELb1ELb1ELb0ELb0EEENS1_19SingleTileSchedulerILb1ELb0ELb1ELi128EEEEEEEEEvNT_6ParamsE:
[----:B------:R-:W-:Y:S01]  /*0000*/  LDC R1, c[0x0][0x28] ;  /* 0x00000a00ff017b82 */ /* 0x000fe20000000800 */
[----:B------:R-:W-:Y:S05]  /*0010*/  EXIT ;  /* 0x000000000000794d */ /* 0x000fea0003800000 */
.L_x_7:
        /* <DEDUP_REMOVED lines=14> */
.L_x_16:


//--------------------- .text._ZN7cutlass13device_kernelIN5flash19enable_sm80_to_sm89INS1_16FlashAttnFwdSm80INS1_25CollectiveMainloopFwdSm80ILi4ELi1ELb0EN4cute5tupleIJNS5_1CILi128EEENS7_ILi112EEENS7_ILi64EEEEEELi64ENS_10bfloat16_tEfNS_4arch4Sm80ELb1ELb0ELb1ELb1ELb1ELb1ELb1ELb0EEENS1_21CollectiveEpilogueFwdINS6_IJS8_SA_S9_EEENS6_IJNS7_ILi1EEESI_SI_EEESC_SE_Li128ELb1ELb1ELb0ELb0EEENS1_19SingleTileSchedulerILb1ELb0ELb1ELi128EEEEEEEEEvNT_6ParamsE --------------------------
	.section	.text._ZN7cutlass13device_kernelIN5flash19enable_sm80_to_sm89INS1_16FlashAttnFwdSm80INS1_25CollectiveMainloopFwdSm80ILi4ELi1ELb0EN4cute5tupleIJNS5_1CILi128EEENS7_ILi112EEENS7_ILi64EEEEEELi64ENS_10bfloat16_tEfNS_4arch4Sm80ELb1ELb0ELb1ELb1ELb1ELb1ELb1ELb0EEENS1_21CollectiveEpilogueFwdINS6_IJS8_SA_S9_EEENS6_IJNS7_ILi1EEESI_SI_EEESC_SE_Li128ELb1ELb1ELb0ELb0EEENS1_19SingleTileSchedulerILb1ELb0ELb1ELi128EEEEEEEEEvNT_6ParamsE,"ax",@progbits
	.align	128
.text._ZN7cutlass13device_kernelIN5flash19enable_sm80_to_sm89INS1_16FlashAttnFwdSm80INS1_25CollectiveMainloopFwdSm80ILi4ELi1ELb0EN4cute5tupleIJNS5_1CILi128EEENS7_ILi112EEENS7_ILi64EEEEEELi64ENS_10bfloat16_tEfNS_4arch4Sm80ELb1ELb0ELb1ELb1ELb1ELb1ELb1ELb0EEENS1_21CollectiveEpilogueFwdINS6_IJS8_SA_S9_EEENS6_IJNS7_ILi1EEESI_SI_EEESC_SE_Li128ELb1ELb1ELb0ELb0EEENS1_19SingleTileSchedulerILb1ELb0ELb1ELi128EEEEEEEEEvNT_6ParamsE:
        .type           _ZN7cutlass13device_kernelIN5flash19enable_sm80_to_sm89INS1_16FlashAttnFwdSm80INS1_25CollectiveMainloopFwdSm80ILi4ELi1ELb0EN4cute5tupleIJNS5_1CILi128EEENS7_ILi112EEENS7_ILi64EEEEEELi64ENS_10bfloat16_tEfNS_4arch4Sm80ELb1ELb0ELb1ELb1ELb1ELb1ELb1ELb0EEENS1_21CollectiveEpilogueFwdINS6_IJS8_SA_S9_EEENS6_IJNS7_ILi1EEESI_SI_EEESC_SE_Li128ELb1ELb1ELb0ELb0EEENS1_19SingleTileSchedulerILb1ELb0ELb1ELi128EEEEEEEEEvNT_6ParamsE,@function
        .size           _ZN7cutlass13device_kernelIN5flash19enable_sm80_to_sm89INS1_16FlashAttnFwdSm80INS1_25CollectiveMainloopFwdSm80ILi4ELi1ELb0EN4cute5tupleIJNS5_1CILi128EEENS7_ILi112EEENS7_ILi64EEEEEELi64ENS_10bfloat16_tEfNS_4arch4Sm80ELb1ELb0ELb1ELb1ELb1ELb1ELb1ELb0EEENS1_21CollectiveEpilogueFwdINS6_IJS8_SA_S9_EEENS6_IJNS7_ILi1EEESI_SI_EEESC_SE_Li128ELb1ELb1ELb0ELb0EEENS1_19SingleTileSchedulerILb1ELb0ELb1ELi128EEEEEEEEEvNT_6ParamsE,(.L_x_17 - _ZN7cutlass13device_kernelIN5flash19enable_sm80_to_sm89INS1_16FlashAttnFwdSm80INS1_25CollectiveMainloopFwdSm80ILi4ELi1ELb0EN4cute5tupleIJNS5_1CILi128EEENS7_ILi112EEENS7_ILi64EEEEEELi64ENS_10bfloat16_tEfNS_4arch4Sm80ELb1ELb0ELb1ELb1ELb1ELb1ELb1ELb0EEENS1_21CollectiveEpilogueFwdINS6_IJS8_SA_S9_EEENS6_IJNS7_ILi1EEESI_SI_EEESC_SE_Li128ELb1ELb1ELb0ELb0EEENS1_19SingleTileSchedulerILb1ELb0ELb1ELi128EEEEEEEEEvNT_6ParamsE)
        .other          _ZN7cutlass13device_kernelIN5flash19enable_sm80_to_sm89INS1_16FlashAttnFwdSm80INS1_25CollectiveMainloopFwdSm80ILi4ELi1ELb0EN4cute5tupleIJNS5_1CILi128EEENS7_ILi112EEENS7_ILi64EEEEEELi64ENS_10bfloat16_tEfNS_4arch4Sm80ELb1ELb0ELb1ELb1ELb1ELb1ELb1ELb0EEENS1_21CollectiveEpilogueFwdINS6_IJS8_SA_S9_EEENS6_IJNS7_ILi1EEESI_SI_EEESC_SE_Li128ELb1ELb1ELb0ELb0EEENS1_19SingleTileSchedulerILb1ELb0ELb1ELi128EEEEEEEEEvNT_6ParamsE,@"STO_CUDA_ENTRY STV_DEFAULT"
_ZN7cutlass13device_kernelIN5flash19enable_sm80_to_sm89INS1_16FlashAttnFwdSm80INS1_25CollectiveMainloopFwdSm80ILi4ELi1ELb0EN4cute5tupleIJNS5_1CILi128EEENS7_ILi112EEENS7_ILi64EEEEEELi64ENS_10bfloat16_tEfNS_4arch4Sm80ELb1ELb0ELb1ELb1ELb1ELb1ELb1ELb0EEENS1_21CollectiveEpilogueFwdINS6_IJS8_SA_S9_EEENS6_IJNS7_ILi1EEESI_SI_EEESC_SE_Li128ELb1ELb1ELb0ELb0EEENS1_19SingleTileSchedulerILb1ELb0ELb1ELi128EEEEEEEEEvNT_6ParamsE:
[----:B------:R-:W-:Y:S01]  /*0000*/  LDC R1, c[0x0][0x28] ;  /* 0x00000a00ff017b82 */ /* 0x000fe20000000800 */
[----:B------:R-:W-:Y:S05]  /*0010*/  EXIT ;  /* 0x000000000000794d */ /* 0x000fea0003800000 */
.L_x_8:
        /* <DEDUP_REMOVED lines=14> */
.L_x_17:


//--------------------- .nv.shared.reserved.0     --------------------------
	.section	.nv.shared.reserved.0,"aw",@nobits
	.weak		__nv_reservedSMEM_offset_0_alias
	.size		__nv_reservedSMEM_offset_0_alias, 0, 0
	.other		__nv_reservedSMEM_offset_0_alias,@"STO_CUDA_RESERVED_SHARED STV_DEFAULT"
__nv_reservedSMEM_offset_0_alias:
	.zero		0


//--------------------- .nv.global                --------------------------
	.section	.nv.global,"aw",@nobits
.nv.global:
	.type		_ZN79_INTERNAL_eedeaa7d_43_flash_fwd_hdim64_bf16_paged_softcap_sm80_cu_f3e6f9ee_36654cute1_E,@object
	.size		_ZN79_INTERNAL_eedeaa7d_43_flash_fwd_hdim64_bf16_paged_softcap_sm80_cu_f3e6f9ee_36654cute1_E,(_ZN79_INTERNAL_eedeaa7d_43_flash_fwd_hdim64_bf16_paged_softcap_sm80_cu_f3e6f9ee_36654cuda3std3__45__cpo6cbeginE - _ZN79_INTERNAL_eedeaa7d_43_flash_fwd_hdim64_bf16_paged_softcap_sm80_cu_f3e6f9ee_36654cute1_E)
_ZN79_INTERNAL_eedeaa7d_43_flash_fwd_hdim64_bf16_paged_softcap_sm80_cu_f3e6f9ee_36654cute1_E:
	.zero		1
	.type		_ZN79_INTERNAL_eedeaa7d_43_flash_fwd_hdim64_bf16_paged_softcap_sm80_cu_f3e6f9ee_36654cuda3std3__45__cpo6cbeginE,@object
	.size		_ZN79_INTERNAL_eedeaa7d_43_flash_fwd_hdim64_bf16_paged_softcap_sm80_cu_f3e6f9ee_36654cuda3std3__45__cpo6cbeginE,(_ZN79_INTERNAL_eedeaa7d_43_flash_fwd_hdim64_bf16_paged_softcap_sm80_cu_f3e6f9ee_36654cuda3std3__48in_placeE - _ZN79_INTERNAL_eedeaa7d_43_flash_fwd_hdim64_bf16_paged_softcap_sm80_cu_f3e6f9ee_36654cuda3std3__45__cpo6cbeginE)
_ZN79_INTERNAL_eedeaa7d_43_flash_fwd_hdim64_bf16_paged_softcap_sm80_cu_f3e6f9ee_36654cuda3std3__45__cpo6cbeginE:
	.zero		1
	.type		_ZN79_INTERNAL_eedeaa7d_43_flash_fwd_hdim64_bf16_paged_softcap_sm80_cu_f3e6f9ee_36654cuda3std3__48in_placeE,@object
	.size		_ZN79_INTERNAL_eedeaa7d_43_flash_fwd_hdim64_bf16_paged_softcap_sm80_cu_f3e6f9ee_36654cuda3std3__48in_placeE,(_ZN79_INTERNAL_eedeaa7d_43_flash_fwd_hdim64_bf16_paged_softcap_sm80_cu_f3e6f9ee_36654cuda3std6ranges3__45__cpo9iter_moveE - _ZN79_INTERNAL_eedeaa7d_43_flash_fwd_hdim64_bf16_paged_softcap_sm80_cu_f3e6f9ee_36654cuda3std3__48in_placeE)
_ZN79_INTERNAL_eedeaa7d_43_flash_fwd_hdim64_bf16_paged_softcap_sm80_cu_f3e6f9ee_36654cuda3std3__48in_placeE:
	.zero		1
	.type		_ZN79_INTERNAL_eedeaa7d_43_flash_fwd_hdim64_bf16_paged_softcap_sm80_cu_f3e6f9ee_36654cuda3std6ranges3__45__cpo9iter_moveE,@object
	.size		_ZN79_INTERNAL_eedeaa7d_43_flash_fwd_hdim64_bf16_paged_softcap_sm80_cu_f3e6f9ee_36654cuda3std6ranges3__45__cpo9iter_moveE,(_ZN79_INTERNAL_eedeaa7d_43_flash_fwd_hdim64_bf16_paged_softcap_sm80_cu_f3e6f9ee_36654cuda3std3__45__cpo5beginE - _ZN79_INTERNAL_eedeaa7d_43_flash_fwd_hdim64_bf16_paged_softcap_sm80_cu_f3e6f9ee_36654cuda3std6ranges3__45__cpo9iter_moveE)
_ZN79_INTERNAL_eedeaa7d_43_flash_fwd_hdim64_bf16_paged_softcap_sm80_cu_f3e6f9ee_36654cuda3std6ranges3__45__cpo9iter_moveE:
	.zero		1
	.type		_ZN79_INTERNAL_eedeaa7d_43_flash_fwd_hdim64_bf16_paged_softcap_sm80_cu_f3e6f9ee_36654cuda3std3__45__cpo5beginE,@object
	.size		_ZN79_INTERNAL_eedeaa7d_43_flash_fwd_hdim64_bf16_paged_softcap_sm80_cu_f3e6f9ee_36654cuda3std3__45__cpo5beginE,(_ZN79_INTERNAL_eedeaa7d_43_flash_fwd_hdim64_bf16_paged_softcap_sm80_cu_f3e6f9ee_36654cuda3std3__481_GLOBAL__N__eedeaa7d_43_flash_fwd_hdim64_bf16_paged_softcap_sm80_cu_f3e6f9ee_36656ignoreE - _ZN79_INTERNAL_eedeaa7d_43_flash_fwd_hdim64_bf16_paged_softcap_sm80_cu_f3e6f9ee_36654cuda3std3__45__cpo5beginE)
_ZN79_INTERNAL_eedeaa7d_43_flash_fwd_hdim64_bf16_paged_softcap_sm80_cu_f3e6f9ee_36654cuda3std3__45__cpo5beginE:
	.zero		1
	.type		_ZN79_INTERNAL_eedeaa7d_43_flash_fwd_hdim64_bf16_paged_softcap_sm80_cu_f3e6f9ee_36654cuda3std3__481_GLOBAL__N__eedeaa7d_43_flash_fwd_hdim64_bf16_paged_softcap_sm80_cu_f3e6f9ee_36656ignoreE,@object
	.size		_ZN79_INTERNAL_eedeaa7d_43_flash_fwd_hdim64_bf16_paged_softcap_sm80_cu_f3e6f9ee_36654cuda3std3__481_GLOBAL__N__eedeaa7d_43_flash_fwd_hdim64_bf16_paged_softcap_sm80_cu_f3e6f9ee_36656ignoreE,(_ZN79_INTERNAL_eedeaa7d_43_flash_fwd_hdim64_bf16_paged_softcap_sm80_cu_f3e6f9ee_36654cute7productE - _ZN79_INTERNAL_eedeaa7d_43_flash_fwd_hdim64_bf16_paged_softcap_sm80_cu_f3e6f9ee_36654cuda3std3__481_GLOBAL__N__eedeaa7d_43_flash_fwd_hdim64_bf16_paged_softcap_sm80_cu_f3e6f9ee_36656ignoreE)
_ZN79_INTERNAL_eedeaa7d_43_flash_fwd_hdim64_bf16_paged_softcap_sm80_cu_f3e6f9ee_36654cuda3std3__481_GLOBAL__N__eedeaa7d_43_flash_fwd_hdim64_bf16_paged_softcap_sm80_cu_f3e6f9ee_36656ignoreE:
	.zero		1
	.type		_ZN79_INTERNAL_eedeaa7d_43_flash_fwd_hdim64_bf16_paged_softcap_sm80_cu_f3e6f9ee_36654cute7productE,@object
	.size		_ZN79_INTERNAL_eedeaa7d_43_flash_fwd_hdim64_bf16_paged_softcap_sm80_cu_f3e6f9ee_36654cute7productE,(_ZN79_INTERNAL_eedeaa7d_43_flash_fwd_hdim64_bf16_paged_softcap_sm80_cu_f3e6f9ee_36654cuda3std3__45__cpo3endE - _ZN79_INTERNAL_eedeaa7d_43_flash_fwd_hdim64_bf16_paged_softcap_sm80_cu_f3e6f9ee_36654cute7productE)
_ZN79_INTERNAL_eedeaa7d_43_flash_fwd_hdim64_bf16_paged_softcap_sm80_cu_f3e6f9ee_36654cute7productE:
	.zero		1
	.type		_ZN79_INTERNAL_eedeaa7d_43_flash_fwd_hdim64_bf16_paged_softcap_sm80_cu_f3e6f9ee_36654cuda3std3__45__cpo3endE,@object
	.size		_ZN79_INTERNAL_eedeaa7d_43_flash_fwd_hdim64_bf16_paged_softcap_sm80_cu_f3e6f9ee_36654cuda3std3__45__cpo3endE,(_ZN79_INTERNAL_eedeaa7d_43_flash_fwd_hdim64_bf16_paged_softcap_sm80_cu_f3e6f9ee_36654cuda3std3__419piecewise_constructE - _ZN79_INTERNAL_eedeaa7d_43_flash_fwd_hdim64_bf16_paged_softcap_sm80_cu_f3e6f9ee_36654cuda3std3__45__cpo3endE)
_ZN79_INTERNAL_eedeaa7d_43_flash_fwd_hdim64_bf16_paged_softcap_sm80_cu_f3e6f9ee_36654cuda3std3__45__cpo3endE:
	.zero		1
	.type		_ZN79_INTERNAL_eedeaa7d_43_flash_fwd_hdim64_bf16_paged_softcap_sm80_cu_f3e6f9ee_36654cuda3std3__419piecewise_constructE,@object
	.size		_ZN79_INTERNAL_eedeaa7d_43_flash_fwd_hdim64_bf16_paged_softcap_sm80_cu_f3e6f9ee_36654cuda3std3__419piecewise_constructE,(_ZN79_INTERNAL_eedeaa7d_43_flash_fwd_hdim64_bf16_paged_softcap_sm80_cu_f3e6f9ee_36654cuda3std3__45__cpo4cendE - _ZN79_INTERNAL_eedeaa7d_43_flash_fwd_hdim64_bf16_paged_softcap_sm80_cu_f3e6f9ee_36654cuda3std3__419piecewise_constructE)
_ZN79_INTERNAL_eedeaa7d_43_flash_fwd_hdim64_bf16_paged_softcap_sm80_cu_f3e6f9ee_36654cuda3std3__419piecewise_constructE:
	.zero		1
	.type		_ZN79_INTERNAL_eedeaa7d_43_flash_fwd_hdim64_bf16_paged_softcap_sm80_cu_f3e6f9ee_36654cuda3std3__45__cpo4cendE,@object
	.size		_ZN79_INTERNAL_eedeaa7d_43_flash_fwd_hdim64_bf16_paged_softcap_sm80_cu_f3e6f9ee_36654cuda3std3__45__cpo4cendE,(_ZN79_INTERNAL_eedeaa7d_43_flash_fwd_hdim64_bf16_paged_softcap_sm80_cu_f3e6f9ee_36654cuda3std6ranges3__45__cpo4swapE - _ZN79_INTERNAL_eedeaa7d_43_flash_fwd_hdim64_bf16_paged_softcap_sm80_cu_f3e6f9ee_36654cuda3std3__45__cpo4cendE)
_ZN79_INTERNAL_eedeaa7d_43_flash_fwd_hdim64_bf16_paged_softcap_sm80_cu_f3e6f9ee_36654cuda3std3__45__cpo4cendE:
	.zero		1
	.type		_ZN79_INTERNAL_eedeaa7d_43_flash_fwd_hdim64_bf16_paged_softcap_sm80_cu_f3e6f9ee_36654cuda3std6ranges3__45__cpo4swapE,@object
	.size		_ZN79_INTERNAL_eedeaa7d_43_flash_fwd_hdim64_bf16_paged_softcap_sm80_cu_f3e6f9ee_36654cuda3std6ranges3__45__cpo4swapE,(.L_7 - _ZN79_INTERNAL_eedeaa7d_43_flash_fwd_hdim64_bf16_paged_softcap_sm80_cu_f3e6f9ee_36654cuda3std6ranges3__45__cpo4swapE)
_ZN79_INTERNAL_eedeaa7d_43_flash_fwd_hdim64_bf16_paged_softcap_sm80_cu_f3e6f9ee_36654cuda3std6ranges3__45__cpo4swapE:
	.zero		1
.L_7:


//--------------------- .nv.constant0._ZN7cutlass13device_kernelIN5flash19enable_sm80_to_sm89INS1_16FlashAttnFwdSm80INS1_25CollectiveMainloopFwdSm80ILi4ELi1ELb0EN4cute5tupleIJNS5_1CILi128EEENS7_ILi112EEENS7_ILi64EEEEEELi64ENS_10bfloat16_tEfNS_4arch4Sm80ELb0ELb0ELb1ELb0ELb1ELb0ELb1ELb0EEENS1_21CollectiveEpilogueFwdINS6_IJS8_SA_S9_EEENS6_IJNS7_ILi1EEESI_SI_EEESC_SE_Li128ELb0ELb1ELb0ELb0EEENS1_19SingleTileSchedulerILb0ELb0ELb1ELi128EEEEEEEEEvNT_6ParamsE --------------------------
	.section	.nv.constant0._ZN7cutlass13device_kernelIN5flash19enable_sm80_to_sm89INS1_16FlashAttnFwdSm80INS1_25CollectiveMainloopFwdSm80ILi4ELi1ELb0EN4cute5tupleIJNS5_1CILi128EEENS7_ILi112EEENS7_ILi64EEEEEELi64ENS_10bfloat16_tEfNS_4arch4Sm80ELb0ELb0ELb1ELb0ELb1ELb0ELb1ELb0EEENS1_21CollectiveEpilogueFwdINS6_IJS8_SA_S9_EEENS6_IJNS7_ILi1EEESI_SI_EEESC_SE_Li128ELb0ELb1ELb0ELb0EEENS1_19SingleTileSchedulerILb0ELb0ELb1ELi128EEEEEEEEEvNT_6ParamsE,"a",@progbits
	.sectionflags	@""
	.align	4
.nv.constant0._ZN7cutlass13device_kernelIN5flash19enable_sm80_to_sm89INS1_16FlashAttnFwdSm80INS1_25CollectiveMainloopFwdSm80ILi4ELi1ELb0EN4cute5tupleIJNS5_1CILi128EEENS7_ILi112EEENS7_ILi64EEEEEELi64ENS_10bfloat16_tEfNS_4arch4Sm80ELb0ELb0ELb1ELb0ELb1ELb0ELb1ELb0EEENS1_21CollectiveEpilogueFwdINS6_IJS8_SA_S9_EEENS6_IJNS7_ILi1EEESI_SI_EEESC_SE_Li128ELb0ELb1ELb0ELb0EEENS1_19SingleTileSchedulerILb0ELb0ELb1ELi128EEEEEEEEEvNT_6ParamsE:
	.zero		1576


//--------------------- .nv.constant0._ZN7cutlass13device_kernelIN5flash19enable_sm80_to_sm89INS1_16FlashAttnFwdSm80INS1_25CollectiveMainloopFwdSm80ILi4ELi1ELb0EN4cute5tupleIJNS5_1CILi128EEENS7_ILi112EEENS7_ILi64EEEEEELi64ENS_10bfloat16_tEfNS_4arch4Sm80ELb0ELb0ELb1ELb1ELb1ELb0ELb1ELb0EEENS1_21CollectiveEpilogueFwdINS6_IJS8_SA_S9_EEENS6_IJNS7_ILi1EEESI_SI_EEESC_SE_Li128ELb1ELb1ELb0ELb0EEENS1_19SingleTileSchedulerILb1ELb0ELb1ELi128EEEEEEEEEvNT_6ParamsE --------------------------
	.section	.nv.constant0._ZN7cutlass13device_kernelIN5flash19enable_sm80_to_sm89INS1_16FlashAttnFwdSm80INS1_25CollectiveMainloopFwdSm80ILi4ELi1ELb0EN4cute5tupleIJNS5_1CILi128EEENS7_ILi112EEENS7_ILi64EEEEEELi64ENS_10bfloat16_tEfNS_4arch4Sm80ELb0ELb0ELb1ELb1ELb1ELb0ELb1ELb0EEENS1_21CollectiveEpilogueFwdINS6_IJS8_SA_S9_EEENS6_IJNS7_ILi1EEESI_SI_EEESC_SE_Li128ELb1ELb1ELb0ELb0EEENS1_19SingleTileSchedulerILb1ELb0ELb1ELi128EEEEEEEEEvNT_6ParamsE,"a",@progbits
	.sectionflags	@""
	.align	4
.nv.constant0._ZN7cutlass13device_kernelIN5flash19enable_sm80_to_sm89INS1_16FlashAttnFwdSm80INS1_25CollectiveMainloopFwdSm80ILi4ELi1ELb0EN4cute5tupleIJNS5_1CILi128EEENS7_ILi112EEENS7_ILi64EEEEEELi64ENS_10bfloat16_tEfNS_4arch4Sm80ELb0ELb0ELb1ELb1ELb1ELb0ELb1ELb0EEENS1_21CollectiveEpilogueFwdINS6_IJS8_SA_S9_EEENS6_IJNS7_ILi1EEESI_SI_EEESC_SE_Li128ELb1ELb1ELb0ELb0EEENS1_19SingleTileSchedulerILb1ELb0ELb1ELi128EEEEEEEEEvNT_6ParamsE:
	.zero		1576


//--------------------- .nv.constant0._ZN7cutlass13device_kernelIN5flash19enable_sm80_to_sm89INS1_16FlashAttnFwdSm80INS1_25CollectiveMainloopFwdSm80ILi4ELi1ELb0EN4cute5tupleIJNS5_1CILi128EEENS7_ILi112EEENS7_ILi64EEEEEELi64ENS_10bfloat16_tEfNS_4arch4Sm80ELb0ELb0ELb1ELb1ELb1ELb1ELb1ELb0EEENS1_21CollectiveEpilogueFwdINS6_IJS8_SA_S9_EEENS6_IJNS7_ILi1EEESI_SI_EEESC_SE_Li128ELb1ELb1ELb0ELb0EEENS1_19SingleTileSchedulerILb1ELb0ELb1ELi128EEEEEEEEEvNT_6ParamsE --------------------------
	.section	.nv.constant0._ZN7cutlass13device_kernelIN5flash19enable_sm80_to_sm89INS1_16FlashAttnFwdSm80INS1_25CollectiveMainloopFwdSm80ILi4ELi1ELb0EN4cute5tupleIJNS5_1CILi128EEENS7_ILi112EEENS7_ILi64EEEEEELi64ENS_10bfloat16_tEfNS_4arch4Sm80ELb0ELb0ELb1ELb1ELb1ELb1ELb1ELb0EEENS1_21CollectiveEpilogueFwdINS6_IJS8_SA_S9_EEENS6_IJNS7_ILi1EEESI_SI_EEESC_SE_Li128ELb1ELb1ELb0ELb0EEENS1_19SingleTileSchedulerILb1ELb0ELb1ELi128EEEEEEEEEvNT_6ParamsE,"a",@progbits
	.sectionflags	@""
	.align	4
.nv.constant0._ZN7cutlass13device_kernelIN5flash19enable_sm80_to_sm89INS1_16FlashAttnFwdSm80INS1_25CollectiveMainloopFwdSm80ILi4ELi1ELb0EN4cute5tupleIJNS5_1CILi128EEENS7_ILi112EEENS7_ILi64EEEEEELi64ENS_10bfloat16_tEfNS_4arch4Sm80ELb0ELb0ELb1ELb1ELb1ELb1ELb1ELb0EEENS1_21CollectiveEpilogueFwdINS6_IJS8_SA_S9_EEENS6_IJNS7_ILi1EEESI_SI_EEESC_SE_Li128ELb1ELb1ELb0ELb0EEENS1_19SingleTileSchedulerILb1ELb0ELb1ELi128EEEEEEEEEvNT_6ParamsE:
	.zero		1576


//--------------------- .nv.constant0._ZN7cutlass13device_kernelIN5flash19enable_sm80_to_sm89INS1_16FlashAttnFwdSm80INS1_25CollectiveMainloopFwdSm80ILi4ELi1ELb0EN4cute5tupleIJNS5_1CILi128EEENS7_ILi96EEENS7_ILi64EEEEEELi64ENS_10bfloat16_tEfNS_4arch4Sm80ELb0ELb1ELb1ELb0ELb1ELb0ELb1ELb0EEENS1_21CollectiveEpilogueFwdINS6_IJS8_SA_S9_EEENS6_IJNS7_ILi1EEESI_SI_EEESC_SE_Li128ELb0ELb1ELb0ELb0EEENS1_19SingleTileSchedulerILb0ELb0ELb1ELi128EEEEEEEEEvNT_6ParamsE --------------------------
	.section	.nv.constant0._ZN7cutlass13device_kernelIN5flash19enable_sm80_to_sm89INS1_16FlashAttnFwdSm80INS1_25CollectiveMainloopFwdSm80ILi4ELi1ELb0EN4cute5tupleIJNS5_1CILi128EEENS7_ILi96EEENS7_ILi64EEEEEELi64ENS_10bfloat16_tEfNS_4arch4Sm80ELb0ELb1ELb1ELb0ELb1ELb0ELb1ELb0EEENS1_21CollectiveEpilogueFwdINS6_IJS8_SA_S9_EEENS6_IJNS7_ILi1EEESI_SI_EEESC_SE_Li128ELb0ELb1ELb0ELb0EEENS1_19SingleTileSchedulerILb0ELb0ELb1ELi128EEEEEEEEEvNT_6ParamsE,"a",@progbits
	.sectionflags	@""
	.align	4
.nv.constant0._ZN7cutlass13device_kernelIN5flash19enable_sm80_to_sm89INS1_16FlashAttnFwdSm80INS1_25CollectiveMainloopFwdSm80ILi4ELi1ELb0EN4cute5tupleIJNS5_1CILi128EEENS7_ILi96EEENS7_ILi64EEEEEELi64ENS_10bfloat16_tEfNS_4arch4Sm80ELb0ELb1ELb1ELb0ELb1ELb0ELb1ELb0EEENS1_21CollectiveEpilogueFwdINS6_IJS8_SA_S9_EEENS6_IJNS7_ILi1EEESI_SI_EEESC_SE_Li128ELb0ELb1ELb0ELb0EEENS1_19SingleTileSchedulerILb0ELb0ELb1ELi128EEEEEEEEEvNT_6ParamsE:
	.zero		1576


//--------------------- .nv.constant0._ZN7cutlass13device_kernelIN5flash19enable_sm80_to_sm89INS1_16FlashAttnFwdSm80INS1_25CollectiveMainloopFwdSm80ILi4ELi1ELb0EN4cute5tupleIJNS5_1CILi128EEENS7_ILi96EEENS7_ILi64EEEEEELi64ENS_10bfloat16_tEfNS_4arch4Sm80ELb0ELb1ELb1ELb1ELb1ELb0ELb1ELb0EEENS1_21CollectiveEpilogueFwdINS6_IJS8_SA_S9_EEENS6_IJNS7_ILi1EEESI_SI_EEESC_SE_Li128ELb1ELb1ELb0ELb0EEENS1_19SingleTileSchedulerILb1ELb0ELb1ELi128EEEEEEEEEvNT_6ParamsE --------------------------
	.section	.nv.constant0._ZN7cutlass13device_kernelIN5flash19enable_sm80_to_sm89INS1_16FlashAttnFwdSm80INS1_25CollectiveMainloopFwdSm80ILi4ELi1ELb0EN4cute5tupleIJNS5_1CILi128EEENS7_ILi96EEENS7_ILi64EEEEEELi64ENS_10bfloat16_tEfNS_4arch4Sm80ELb0ELb1ELb1ELb1ELb1ELb0ELb1ELb0EEENS1_21CollectiveEpilogueFwdINS6_IJS8_SA_S9_EEENS6_IJNS7_ILi1EEESI_SI_EEESC_SE_Li128ELb1ELb1ELb0ELb0EEENS1_19SingleTileSchedulerILb1ELb0ELb1ELi128EEEEEEEEEvNT_6ParamsE,"a",@progbits
	.sectionflags	@""
	.align	4
.nv.constant0._ZN7cutlass13device_kernelIN5flash19enable_sm80_to_sm89INS1_16FlashAttnFwdSm80INS1_25CollectiveMainloopFwdSm80ILi4ELi1ELb0EN4cute5tupleIJNS5_1CILi128EEENS7_ILi96EEENS7_ILi64EEEEEELi64ENS_10bfloat16_tEfNS_4arch4Sm80ELb0ELb1ELb1ELb1ELb1ELb0ELb1ELb0EEENS1_21CollectiveEpilogueFwdINS6_IJS8_SA_S9_EEENS6_IJNS7_ILi1EEESI_SI_EEESC_SE_Li128ELb1ELb1ELb0ELb0EEENS1_19SingleTileSchedulerILb1ELb0ELb1ELi128EEEEEEEEEvNT_6ParamsE:
	.zero		1576


//--------------------- .nv.constant0._ZN7cutlass13device_kernelIN5flash19enable_sm80_to_sm89INS1_16FlashAttnFwdSm80INS1_25CollectiveMainloopFwdSm80ILi4ELi1ELb0EN4cute5tupleIJNS5_1CILi128EEENS7_ILi96EEENS7_ILi64EEEEEELi64ENS_10bfloat16_tEfNS_4arch4Sm80ELb0ELb1ELb1ELb1ELb1ELb1ELb1ELb0EEENS1_21CollectiveEpilogueFwdINS6_IJS8_SA_S9_EEENS6_IJNS7_ILi1EEESI_SI_EEESC_SE_Li128ELb1ELb1ELb0ELb0EEENS1_19SingleTileSchedulerILb1ELb0ELb1ELi128EEEEEEEEEvNT_6ParamsE --------------------------
	.section	.nv.constant0._ZN7cutlass13device_kernelIN5flash19enable_sm80_to_sm89INS1_16FlashAttnFwdSm80INS1_25CollectiveMainloopFwdSm80ILi4ELi1ELb0EN4cute5tupleIJNS5_1CILi128EEENS7_ILi96EEENS7_ILi64EEEEEELi64ENS_10bfloat16_tEfNS_4arch4Sm80ELb0ELb1ELb1ELb1ELb1ELb1ELb1ELb0EEENS1_21CollectiveEpilogueFwdINS6_IJS8_SA_S9_EEENS6_IJNS7_ILi1EEESI_SI_EEESC_SE_Li128ELb1ELb1ELb0ELb0EEENS1_19SingleTileSchedulerILb1ELb0ELb1ELi128EEEEEEEEEvNT_6ParamsE,"a",@progbits
	.sectionflags	@""
	.align	4
.nv.constant0._ZN7cutlass13device_kernelIN5flash19enable_sm80_to_sm89INS1_16FlashAttnFwdSm80INS1_25CollectiveMainloopFwdSm80ILi4ELi1ELb0EN4cute5tupleIJNS5_1CILi128EEENS7_ILi96EEENS7_ILi64EEEEEELi64ENS_10bfloat16_tEfNS_4arch4Sm80ELb0ELb1ELb1ELb1ELb1ELb1ELb1ELb0EEENS1_21CollectiveEpilogueFwdINS6_IJS8_SA_S9_EEENS6_IJNS7_ILi1EEESI_SI_EEESC_SE_Li128ELb1ELb1ELb0ELb0EEENS1_19SingleTileSchedulerILb1ELb0ELb1ELi128EEEEEEEEEvNT_6ParamsE:
	.zero		1576


//--------------------- .nv.constant0._ZN7cutlass13device_kernelIN5flash19enable_sm80_to_sm89INS1_16FlashAttnFwdSm80INS1_25CollectiveMainloopFwdSm80ILi4ELi1ELb0EN4cute5tupleIJNS5_1CILi128EEENS7_ILi112EEENS7_ILi64EEEEEELi64ENS_10bfloat16_tEfNS_4arch4Sm80ELb1ELb0ELb1ELb0ELb1ELb0ELb1ELb0EEENS1_21CollectiveEpilogueFwdINS6_IJS8_SA_S9_EEENS6_IJNS7_ILi1EEESI_SI_EEESC_SE_Li128ELb0ELb1ELb0ELb0EEENS1_30DynamicPersistentTileSchedulerILi128ELi128ELb0ELb1ELb0EEEEEEEEEvNT_6ParamsE --------------------------
	.section	.nv.constant0._ZN7cutlass13device_kernelIN5flash19enable_sm80_to_sm89INS1_16FlashAttnFwdSm80INS1_25CollectiveMainloopFwdSm80ILi4ELi1ELb0EN4cute5tupleIJNS5_1CILi128EEENS7_ILi112EEENS7_ILi64EEEEEELi64ENS_10bfloat16_tEfNS_4arch4Sm80ELb1ELb0ELb1ELb0ELb1ELb0ELb1ELb0EEENS1_21CollectiveEpilogueFwdINS6_IJS8_SA_S9_EEENS6_IJNS7_ILi1EEESI_SI_EEESC_SE_Li128ELb0ELb1ELb0ELb0EEENS1_30DynamicPersistentTileSchedulerILi128ELi128ELb0ELb1ELb0EEEEEEEEEvNT_6ParamsE,"a",@progbits
	.sectionflags	@""
	.align	4
.nv.constant0._ZN7cutlass13device_kernelIN5flash19enable_sm80_to_sm89INS1_16FlashAttnFwdSm80INS1_25CollectiveMainloopFwdSm80ILi4ELi1ELb0EN4cute5tupleIJNS5_1CILi128EEENS7_ILi112EEENS7_ILi64EEEEEELi64ENS_10bfloat16_tEfNS_4arch4Sm80ELb1ELb0ELb1ELb0ELb1ELb0ELb1ELb0EEENS1_21CollectiveEpilogueFwdINS6_IJS8_SA_S9_EEENS6_IJNS7_ILi1EEESI_SI_EEESC_SE_Li128ELb0ELb1ELb0ELb0EEENS1_30DynamicPersistentTileSchedulerILi128ELi128ELb0ELb1ELb0EEEEEEEEEvNT_6ParamsE:
	.zero		1592


//--------------------- .nv.constant0._ZN7cutlass13device_kernelIN5flash19enable_sm80_to_sm89INS1_16FlashAttnFwdSm80INS1_25CollectiveMainloopFwdSm80ILi4ELi1ELb0EN4cute5tupleIJNS5_1CILi128EEENS7_ILi112EEENS7_ILi64EEEEEELi64ENS_10bfloat16_tEfNS_4arch4Sm80ELb1ELb0ELb1ELb1ELb1ELb0ELb1ELb0EEENS1_21CollectiveEpilogueFwdINS6_IJS8_SA_S9_EEENS6_IJNS7_ILi1EEESI_SI_EEESC_SE_Li128ELb1ELb1ELb0ELb0EEENS1_19SingleTileSchedulerILb1ELb0ELb1ELi128EEEEEEEEEvNT_6ParamsE --------------------------
	.section	.nv.constant0._ZN7cutlass13device_kernelIN5flash19enable_sm80_to_sm89INS1_16FlashAttnFwdSm80INS1_25CollectiveMainloopFwdSm80ILi4ELi1ELb0EN4cute5tupleIJNS5_1CILi128EEENS7_ILi112EEENS7_ILi64EEEEEELi64ENS_10bfloat16_tEfNS_4arch4Sm80ELb1ELb0ELb1ELb1ELb1ELb0ELb1ELb0EEENS1_21CollectiveEpilogueFwdINS6_IJS8_SA_S9_EEENS6_IJNS7_ILi1EEESI_SI_EEESC_SE_Li128ELb1ELb1ELb0ELb0EEENS1_19SingleTileSchedulerILb1ELb0ELb1ELi128EEEEEEEEEvNT_6ParamsE,"a",@progbits
	.sectionflags	@""
	.align	4
.nv.constant0._ZN7cutlass13device_kernelIN5flash19enable_sm80_to_sm89INS1_16FlashAttnFwdSm80INS1_25CollectiveMainloopFwdSm80ILi4ELi1ELb0EN4cute5tupleIJNS5_1CILi128EEENS7_ILi112EEENS7_ILi64EEEEEELi64ENS_10bfloat16_tEfNS_4arch4Sm80ELb1ELb0ELb1ELb1ELb1ELb0ELb1ELb0EEENS1_21CollectiveEpilogueFwdINS6_IJS8_SA_S9_EEENS6_IJNS7_ILi1EEESI_SI_EEESC_SE_Li128ELb1ELb1ELb0ELb0EEENS1_19SingleTileSchedulerILb1ELb0ELb1ELi128EEEEEEEEEvNT_6ParamsE:
	.zero		1576


//--------------------- .nv.constant0._ZN7cutlass13device_kernelIN5flash19enable_sm80_to_sm89INS1_16FlashAttnFwdSm80INS1_25CollectiveMainloopFwdSm80ILi4ELi1ELb0EN4cute5tupleIJNS5_1CILi128EEENS7_ILi112EEENS7_ILi64EEEEEELi64ENS_10bfloat16_tEfNS_4arch4Sm80ELb1ELb0ELb1ELb1ELb1ELb1ELb1ELb0EEENS1_21CollectiveEpilogueFwdINS6_IJS8_SA_S9_EEENS6_IJNS7_ILi1EEESI_SI_EEESC_SE_Li128ELb1ELb1ELb0ELb0EEENS1_19SingleTileSchedulerILb1ELb0ELb1ELi128EEEEEEEEEvNT_6ParamsE --------------------------
	.section	.nv.constant0._ZN7cutlass13device_kernelIN5flash19enable_sm80_to_sm89INS1_16FlashAttnFwdSm80INS1_25CollectiveMainloopFwdSm80ILi4ELi1ELb0EN4cute5tupleIJNS5_1CILi128EEENS7_ILi112EEENS7_ILi64EEEEEELi64ENS_10bfloat16_tEfNS_4arch4Sm80ELb1ELb0ELb1ELb1ELb1ELb1ELb1ELb0EEENS1_21CollectiveEpilogueFwdINS6_IJS8_SA_S9_EEENS6_IJNS7_ILi1EEESI_SI_EEESC_SE_Li128ELb1ELb1ELb0ELb0EEENS1_19SingleTileSchedulerILb1ELb0ELb1ELi128EEEEEEEEEvNT_6ParamsE,"a",@progbits
	.sectionflags	@""
	.align	4
.nv.constant0._ZN7cutlass13device_kernelIN5flash19enable_sm80_to_sm89INS1_16FlashAttnFwdSm80INS1_25CollectiveMainloopFwdSm80ILi4ELi1ELb0EN4cute5tupleIJNS5_1CILi128EEENS7_ILi112EEENS7_ILi64EEEEEELi64ENS_10bfloat16_tEfNS_4arch4Sm80ELb1ELb0ELb1ELb1ELb1ELb1ELb1ELb0EEENS1_21CollectiveEpilogueFwdINS6_IJS8_SA_S9_EEENS6_IJNS7_ILi1EEESI_SI_EEESC_SE_Li128ELb1ELb1ELb0ELb0EEENS1_19SingleTileSchedulerILb1ELb0ELb1ELi128EEEEEEEEEvNT_6ParamsE:
	.zero		1576


//--------------------- SYMBOLS --------------------------

	.type		.nv.reservedSmem.offset0,@object
	.size		.nv.reservedSmem.offset0,0x4
